	.target	sm_90a

	.elftype	@"ET_EXEC"


//--------------------- .note.nv.tkinfo           --------------------------
	.section	.note.nv.tkinfo,"",@"SHT_NOTE"
	.sectionflags	@"SHF_NOTE_NV_TKINFO"
	.tkinfo
        /*0018*/ 	.word	0x00000002
        /*0030*/ 	.string	""
        /*0030*/ 	.string	"ptxas"
        /*0030*/ 	.string	"Cuda compilation tools, release 13.0, V13.0.88"
        /*0030*/ 	.string	"Build cuda_13.0.r13.0/compiler.36424714_0"
        /*0030*/ 	.string	"-arch sm_90a -m 64 "



//--------------------- .note.nv.cuinfo           --------------------------
	.section	.note.nv.cuinfo,"",@"SHT_NOTE"
	.sectionflags	@"SHF_NOTE_NV_CUINFO"
        /*0018*/ 	.short	0x0002
        /*001a*/ 	.short	0x005a
        /*001c*/ 	.short	0x0082
	.zero		2


//--------------------- .nv.info                  --------------------------
	.section	.nv.info,"",@"SHT_CUDA_INFO"
	.align	4


	//----- nvinfo : EIATTR_REGCOUNT
	.align		4
        /*0000*/ 	.byte	0x04, 0x2f
        /*0002*/ 	.short	(.L_15 - .L_14)
	.align		4
.L_14:
        /*0004*/ 	.word	index@(_ZN7cutlass13device_kernelINS_4gemm6kernel13GemmUniversalIN4cute5tupleIJiiiiEEENS1_10collective13CollectiveMmaINS1_34MainloopSm90TmaGmmaWarpSpecializedILi2ENS5_IJNS4_1CILi1EEESB_SB_EEENS1_35KernelTmaWarpSpecializedCooperativeEEENS5_IJNSA_ILi256EEENSA_ILi128EEENSA_ILi32EEEEEENS_6half_tENS5_IJlSB_lEEESJ_SK_NS4_8TiledMMAINS4_8MMA_AtomIJNS4_4SM904GMMA26MMA_64x128x16_F32F16F16_SSILNSO_5MajorE0ELSQ_0ELNSO_7ScaleInE1ELSR_1EEEEEENS4_6LayoutINS5_IJNSA_ILi2EEESB_SB_EEENS5_IJSB_NSA_ILi0EEESX_EEEEENS5_IJNS4_10UnderscoreES10_S10_EEEEENS4_13SM90_TMA_LOADENS4_14ComposedLayoutINS4_7SwizzleILi2ELi4ELi3EEENS4_18smem_ptr_flag_bitsILi16EEENSU_INS5_IJNSA_ILi8EEESH_EEENS5_IJSH_SB_EEEEEEEvNS4_8identityES13_S1D_vS1E_EENS_8epilogue10collective6detail29Sm90TmaWarpSpecializedAdapterINS1H_15DefaultEpilogueISJ_SK_SK_NS1G_6thread17LinearCombinationISJ_Li1EffLNS1L_9ScaleType4KindE0ELNS_15FloatRoundStyleE2ESJ_EENS1_15EpilogueDefaultEEEEEvvEEEEvNT_6ParamsE)
        /*0008*/ 	.word	0x000000a8


	//----- nvinfo : EIATTR_FRAME_SIZE
	.align		4
.L_15:
        /*000c*/ 	.byte	0x04, 0x11
        /*000e*/ 	.short	(.L_17 - .L_16)
	.align		4
.L_16:
        /*0010*/ 	.word	index@(_ZN7cutlass13device_kernelINS_4gemm6kernel13GemmUniversalIN4cute5tupleIJiiiiEEENS1_10collective13CollectiveMmaINS1_34MainloopSm90TmaGmmaWarpSpecializedILi2ENS5_IJNS4_1CILi1EEESB_SB_EEENS1_35KernelTmaWarpSpecializedCooperativeEEENS5_IJNSA_ILi256EEENSA_ILi128EEENSA_ILi32EEEEEENS_6half_tENS5_IJlSB_lEEESJ_SK_NS4_8TiledMMAINS4_8MMA_AtomIJNS4_4SM904GMMA26MMA_64x128x16_F32F16F16_SSILNSO_5MajorE0ELSQ_0ELNSO_7ScaleInE1ELSR_1EEEEEENS4_6LayoutINS5_IJNSA_ILi2EEESB_SB_EEENS5_IJSB_NSA_ILi0EEESX_EEEEENS5_IJNS4_10UnderscoreES10_S10_EEEEENS4_13SM90_TMA_LOADENS4_14ComposedLayoutINS4_7SwizzleILi2ELi4ELi3EEENS4_18smem_ptr_flag_bitsILi16EEENSU_INS5_IJNSA_ILi8EEESH_EEENS5_IJSH_SB_EEEEEEEvNS4_8identityES13_S1D_vS1E_EENS_8epilogue10collective6detail29Sm90TmaWarpSpecializedAdapterINS1H_15DefaultEpilogueISJ_SK_SK_NS1G_6thread17LinearCombinationISJ_Li1EffLNS1L_9ScaleType4KindE0ELNS_15FloatRoundStyleE2ESJ_EENS1_15EpilogueDefaultEEEEEvvEEEEvNT_6ParamsE)
        /*0014*/ 	.word	0x00000000


	//----- nvinfo : EIATTR_MIN_STACK_SIZE
	.align		4
.L_17:
        /*0018*/ 	.byte	0x04, 0x12
        /*001a*/ 	.short	(.L_19 - .L_18)
	.align		4
.L_18:
        /*001c*/ 	.word	index@(_ZN7cutlass13device_kernelINS_4gemm6kernel13GemmUniversalIN4cute5tupleIJiiiiEEENS1_10collective13CollectiveMmaINS1_34MainloopSm90TmaGmmaWarpSpecializedILi2ENS5_IJNS4_1CILi1EEESB_SB_EEENS1_35KernelTmaWarpSpecializedCooperativeEEENS5_IJNSA_ILi256EEENSA_ILi128EEENSA_ILi32EEEEEENS_6half_tENS5_IJlSB_lEEESJ_SK_NS4_8TiledMMAINS4_8MMA_AtomIJNS4_4SM904GMMA26MMA_64x128x16_F32F16F16_SSILNSO_5MajorE0ELSQ_0ELNSO_7ScaleInE1ELSR_1EEEEEENS4_6LayoutINS5_IJNSA_ILi2EEESB_SB_EEENS5_IJSB_NSA_ILi0EEESX_EEEEENS5_IJNS4_10UnderscoreES10_S10_EEEEENS4_13SM90_TMA_LOADENS4_14ComposedLayoutINS4_7SwizzleILi2ELi4ELi3EEENS4_18smem_ptr_flag_bitsILi16EEENSU_INS5_IJNSA_ILi8EEESH_EEENS5_IJSH_SB_EEEEEEEvNS4_8identityES13_S1D_vS1E_EENS_8epilogue10collective6detail29Sm90TmaWarpSpecializedAdapterINS1H_15DefaultEpilogueISJ_SK_SK_NS1G_6thread17LinearCombinationISJ_Li1EffLNS1L_9ScaleType4KindE0ELNS_15FloatRoundStyleE2ESJ_EENS1_15EpilogueDefaultEEEEEvvEEEEvNT_6ParamsE)
        /*0020*/ 	.word	0x00000000
.L_19:


//--------------------- .nv.compat                --------------------------
	.section	.nv.compat,"",@"SHT_CUDA_COMPAT_INFO"
	.align	4
        /*0000*/ 	.byte	0x02, 0x09, 0x01, 0x00, 0x02, 0x02, 0x04, 0x00, 0x02, 0x05, 0x05, 0x00, 0x03, 0x07, 0x01, 0x01
        /*0010*/ 	.byte	0x02, 0x03, 0x01, 0x00, 0x02, 0x06, 0x01, 0x00, 0x04, 0x0b, 0x08, 0x00, 0x00, 0x00, 0x00, 0x00
        /*0020*/ 	.byte	0x00, 0x00, 0x00, 0x00


//--------------------- .nv.info._ZN7cutlass13device_kernelINS_4gemm6kernel13GemmUniversalIN4cute5tupleIJiiiiEEENS1_10collective13CollectiveMmaINS1_34MainloopSm90TmaGmmaWarpSpecializedILi2ENS5_IJNS4_1CILi1EEESB_SB_EEENS1_35KernelTmaWarpSpecializedCooperativeEEENS5_IJNSA_ILi256EEENSA_ILi128EEENSA_ILi32EEEEEENS_6half_tENS5_IJlSB_lEEESJ_SK_NS4_8TiledMMAINS4_8MMA_AtomIJNS4_4SM904GMMA26MMA_64x128x16_F32F16F16_SSILNSO_5MajorE0ELSQ_0ELNSO_7ScaleInE1ELSR_1EEEEEENS4_6LayoutINS5_IJNSA_ILi2EEESB_SB_EEENS5_IJSB_NSA_ILi0EEESX_EEEEENS5_IJNS4_10UnderscoreES10_S10_EEEEENS4_13SM90_TMA_LOADENS4_14ComposedLayoutINS4_7SwizzleILi2ELi4ELi3EEENS4_18smem_ptr_flag_bitsILi16EEENSU_INS5_IJNSA_ILi8EEESH_EEENS5_IJSH_SB_EEEEEEEvNS4_8identityES13_S1D_vS1E_EENS_8epilogue10collective6detail29Sm90TmaWarpSpecializedAdapterINS1H_15DefaultEpilogueISJ_SK_SK_NS1G_6thread17LinearCombinationISJ_Li1EffLNS1L_9ScaleType4KindE0ELNS_15FloatRoundStyleE2ESJ_EENS1_15EpilogueDefaultEEEEEvvEEEEvNT_6ParamsE --------------------------
	.section	.nv.info._ZN7cutlass13device_kernelINS_4gemm6kernel13GemmUniversalIN4cute5tupleIJiiiiEEENS1_10collective13CollectiveMmaINS1_34MainloopSm90TmaGmmaWarpSpecializedILi2ENS5_IJNS4_1CILi1EEESB_SB_EEENS1_35KernelTmaWarpSpecializedCooperativeEEENS5_IJNSA_ILi256EEENSA_ILi128EEENSA_ILi32EEEEEENS_6half_tENS5_IJlSB_lEEESJ_SK_NS4_8TiledMMAINS4_8MMA_AtomIJNS4_4SM904GMMA26MMA_64x128x16_F32F16F16_SSILNSO_5MajorE0ELSQ_0ELNSO_7ScaleInE1ELSR_1EEEEEENS4_6LayoutINS5_IJNSA_ILi2EEESB_SB_EEENS5_IJSB_NSA_ILi0EEESX_EEEEENS5_IJNS4_10UnderscoreES10_S10_EEEEENS4_13SM90_TMA_LOADENS4_14ComposedLayoutINS4_7SwizzleILi2ELi4ELi3EEENS4_18smem_ptr_flag_bitsILi16EEENSU_INS5_IJNSA_ILi8EEESH_EEENS5_IJSH_SB_EEEEEEEvNS4_8identityES13_S1D_vS1E_EENS_8epilogue10collective6detail29Sm90TmaWarpSpecializedAdapterINS1H_15DefaultEpilogueISJ_SK_SK_NS1G_6thread17LinearCombinationISJ_Li1EffLNS1L_9ScaleType4KindE0ELNS_15FloatRoundStyleE2ESJ_EENS1_15EpilogueDefaultEEEEEvvEEEEvNT_6ParamsE,"",@"SHT_CUDA_INFO"
	.sectionflags	@""
	.align	4


	//----- nvinfo : EIATTR_CUDA_API_VERSION
	.align		4
        /*0000*/ 	.byte	0x04, 0x37
        /*0002*/ 	.short	(.L_21 - .L_20)
.L_20:
        /*0004*/ 	.word	0x00000082


	//----- nvinfo : EIATTR_KPARAM_INFO
	.align		4
.L_21:
        /*0008*/ 	.byte	0x04, 0x17
        /*000a*/ 	.short	(.L_23 - .L_22)
.L_22:
        /*000c*/ 	.word	0x00000000
        /*0010*/ 	.short	0x0000
        /*0012*/ 	.short	0x0070
        /*0014*/ 	.byte	0x00, 0xf0, 0x01, 0x10


	//----- nvinfo : EIATTR_SPARSE_MMA_MASK
	.align		4
.L_23:
        /*0018*/ 	.byte	0x03, 0x50
        /*001a*/ 	.short	0x0000


	//----- nvinfo : EIATTR_MAXREG_COUNT
	.align		4
        /*001c*/ 	.byte	0x03, 0x1b
        /*001e*/ 	.short	0x00a8


	//----- nvinfo : EIATTR_NUM_BARRIERS
	.align		4
        /*0020*/ 	.byte	0x02, 0x4c
        /*0022*/ 	.byte	0x01
	.zero		1


	//----- nvinfo : EIATTR_EXTERNS
	.align		4
        /*0024*/ 	.byte	0x04, 0x0f
        /*0026*/ 	.short	(.L_25 - .L_24)


	//   ....[0]....
	.align		4
.L_24:
        /*0028*/ 	.word	index@(__assertfail)


	//----- nvinfo : EIATTR_MERCURY_ISA_VERSION
	.align		4
.L_25:
        /*002c*/ 	.byte	0x03, 0x5f
        /*002e*/ 	.short	0x0101


	//----- nvinfo : EIATTR_INT_WARP_WIDE_INSTR_OFFSETS
	.align		4
        /*0030*/ 	.byte	0x04, 0x31
        /*0032*/ 	.short	(.L_27 - .L_26)


	//   ....[0]....
.L_26:
        /*0034*/ 	.word	0x00000370


	//   ....[1]....
        /*0038*/ 	.word	0x000003a0


	//   ....[2]....
        /*003c*/ 	.word	0x00000480


	//----- nvinfo : EIATTR_COOP_GROUP_MASK_REGIDS
	.align		4
.L_27:
        /*0040*/ 	.byte	0x04, 0x29
        /*0042*/ 	.short	(.L_29 - .L_28)


	//   ....[0]....
.L_28:
        /*0044*/ 	.word	0xffffffff


	//   ....[1]....
        /*0048*/ 	.word	0xffffffff


	//   ....[2]....
        /*004c*/ 	.word	0xffffffff


	//   ....[3]....
        /*0050*/ 	.word	0xffffffff


	//   ....[4]....
        /*0054*/ 	.word	0xffffffff


	//----- nvinfo : EIATTR_COOP_GROUP_INSTR_OFFSETS
	.align		4
.L_29:
        /*0058*/ 	.byte	0x04, 0x28
        /*005a*/ 	.short	(.L_31 - .L_30)


	//   ....[0]....
.L_30:
        /*005c*/ 	.word	0x00000060


	//   ....[1]....
        /*0060*/ 	.word	0x00000070


	//   ....[2]....
        /*0064*/ 	.word	0x00000130


	//   ....[3]....
        /*0068*/ 	.word	0x00000280


	//   ....[4]....
        /*006c*/ 	.word	0x00000f30


	//----- nvinfo : EIATTR_REG_RECONFIG
	.align		4
.L_31:
        /*0070*/ 	.byte	0x01, 0x54
	.zero		2


	//----- nvinfo : EIATTR_SYSCALL_OFFSETS
	.align		4
        /*0074*/ 	.byte	0x04, 0x46
        /*0076*/ 	.short	(.L_33 - .L_32)


	//   ....[0]....
.L_32:
        /*0078*/ 	.word	0x000010f0


	//----- nvinfo : EIATTR_MBARRIER_INSTR_OFFSETS
	.align		4
.L_33:
        /*007c*/ 	.byte	0x04, 0x39
        /*007e*/ 	.short	(.L_35 - .L_34)


	//   ....[0]....
.L_34:
        /*0080*/ 	.word	0x00000230
        /*0084*/ 	.word	0x000000ff
        /*0088*/ 	.word	0x00000000
        /*008c*/ 	.short	0x0100
        /*008e*/ 	.byte	0x08
	.zero		1


	//   ....[1]....
        /*0090*/ 	.word	0x00000240
        /*0094*/ 	.word	0x000000ff
        /*0098*/ 	.word	0x00000010
        /*009c*/ 	.short	0x0100
        /*009e*/ 	.byte	0x08
	.zero		1


	//   ....[2]....
        /*00a0*/ 	.word	0x00000250
        /*00a4*/ 	.word	0x000000ff
        /*00a8*/ 	.word	0x00000008
        /*00ac*/ 	.short	0x0100
        /*00ae*/ 	.byte	0x08
	.zero		1


	//   ....[3]....
        /*00b0*/ 	.word	0x00000260
        /*00b4*/ 	.word	0x000000ff
        /*00b8*/ 	.word	0x00000018
        /*00bc*/ 	.short	0x0100
        /*00be*/ 	.byte	0x08
	.zero		1


	//   ....[4]....
        /*00c0*/ 	.word	0x000004f0
        /*00c4*/ 	.word	0x000000ff
        /*00c8*/ 	.word	0x00000030
        /*00cc*/ 	.short	0x0100
        /*00ce*/ 	.byte	0x06
	.zero		1


	//   ....[5]....
        /*00d0*/ 	.word	0x00000550
        /*00d4*/ 	.word	0x000000ff
        /*00d8*/ 	.word	0x00000038
        /*00dc*/ 	.short	0x0100
        /*00de*/ 	.byte	0x06
	.zero		1


	//   ....[6]....
        /*00e0*/ 	.word	0x00001170
        /*00e4*/ 	.word	0x00000003
        /*00e8*/ 	.word	0x00000000
        /*00ec*/ 	.short	0x010a
        /*00ee*/ 	.byte	0x3f
	.zero		1


	//   ....[7]....
        /*00f0*/ 	.word	0x000011b0
        /*00f4*/ 	.word	0x00000003
        /*00f8*/ 	.word	0x00000000
        /*00fc*/ 	.short	0x010a
        /*00fe*/ 	.byte	0x3f
	.zero		1


	//   ....[8]....
        /*0100*/ 	.word	0x00001510
        /*0104*/ 	.word	0x000000ff
        /*0108*/ 	.word	0x00000000
        /*010c*/ 	.short	0x010a
        /*010e*/ 	.byte	0x08
	.zero		1


	//   ....[9]....
        /*0110*/ 	.word	0x00001550
        /*0114*/ 	.word	0x000000ff
        /*0118*/ 	.word	0x00000000
        /*011c*/ 	.short	0x010a
        /*011e*/ 	.byte	0x08
	.zero		1


	//   ....[10]....
        /*0120*/ 	.word	0x00001770
        /*0124*/ 	.word	0x000000ff
        /*0128*/ 	.word	0x00000000
        /*012c*/ 	.short	0x0101
        /*012e*/ 	.byte	0x08
	.zero		1


	//   ....[11]....
        /*0130*/ 	.word	0x00001950
        /*0134*/ 	.word	0x000000ff
        /*0138*/ 	.word	0x00000000
        /*013c*/ 	.short	0x0101
        /*013e*/ 	.byte	0x04
	.zero		1


	//   ....[12]....
        /*0140*/ 	.word	0x0000b210
        /*0144*/ 	.word	0x0000000c
        /*0148*/ 	.word	0x00000010
        /*014c*/ 	.short	0x010a
        /*014e*/ 	.byte	0x3f
	.zero		1


	//   ....[13]....
        /*0150*/ 	.word	0x0000b5d0
        /*0154*/ 	.word	0x00000005
        /*0158*/ 	.word	0x00000038
        /*015c*/ 	.short	0x0101
        /*015e*/ 	.byte	0x3f
	.zero		1


	//   ....[14]....
        /*0160*/ 	.word	0x0000bcd0
        /*0164*/ 	.word	0x00000007
        /*0168*/ 	.word	0x00000000
        /*016c*/ 	.short	0x010a
        /*016e*/ 	.byte	0x3f
	.zero		1


	//   ....[15]....
        /*0170*/ 	.word	0x0000bd50
        /*0174*/ 	.word	0x00000005
        /*0178*/ 	.word	0x00000000
        /*017c*/ 	.short	0x010a
        /*017e*/ 	.byte	0x3f
	.zero		1


	//   ....[16]....
        /*0180*/ 	.word	0x0000bdb0
        /*0184*/ 	.word	0x00000003
        /*0188*/ 	.word	0x00000000
        /*018c*/ 	.short	0x010a
        /*018e*/ 	.byte	0x3f
	.zero		1


	//   ....[17]....
        /*0190*/ 	.word	0x0000be10
        /*0194*/ 	.word	0x00000004
        /*0198*/ 	.word	0x00000000
        /*019c*/ 	.short	0x010a
        /*019e*/ 	.byte	0x3f
	.zero		1


	//   ....[18]....
        /*01a0*/ 	.word	0x0000bee0
        /*01a4*/ 	.word	0x0000000c
        /*01a8*/ 	.word	0x00000010
        /*01ac*/ 	.short	0x010a
        /*01ae*/ 	.byte	0x3f
	.zero		1


	//   ....[19]....
        /*01b0*/ 	.word	0x0000bfb0
        /*01b4*/ 	.word	0x00000007
        /*01b8*/ 	.word	0x00000000
        /*01bc*/ 	.short	0x010a
        /*01be*/ 	.byte	0x3f
	.zero		1


	//----- nvinfo : EIATTR_NUM_MBARRIERS
	.align		4
.L_35:
        /*01c0*/ 	.byte	0x03, 0x38
        /*01c2*/ 	.short	0x0006


	//----- nvinfo : EIATTR_EXIT_INSTR_OFFSETS
	.align		4
        /*01c4*/ 	.byte	0x04, 0x1c
        /*01c6*/ 	.short	(.L_37 - .L_36)


	//   ....[0]....
.L_36:
        /*01c8*/ 	.word	0x000005a0


	//   ....[1]....
        /*01cc*/ 	.word	0x00000e60


	//   ....[2]....
        /*01d0*/ 	.word	0x0000a880


	//   ....[3]....
        /*01d4*/ 	.word	0x0000aeb0


	//   ....[4]....
        /*01d8*/ 	.word	0x0000bda0


	//----- nvinfo : EIATTR_MAX_THREADS
	.align		4
.L_37:
        /*01dc*/ 	.byte	0x04, 0x05
        /*01de*/ 	.short	(.L_39 - .L_38)
.L_38:
        /*01e0*/ 	.word	0x00000180
        /*01e4*/ 	.word	0x00000001
        /*01e8*/ 	.word	0x00000001


	//----- nvinfo : EIATTR_CRS_STACK_SIZE
	.align		4
.L_39:
        /*01ec*/ 	.byte	0x04, 0x1e
        /*01ee*/ 	.short	(.L_41 - .L_40)
.L_40:
        /*01f0*/ 	.word	0x00000000


	//----- nvinfo : EIATTR_CBANK_PARAM_SIZE
	.align		4
.L_41:
        /*01f4*/ 	.byte	0x03, 0x19
        /*01f6*/ 	.short	0x0470


	//----- nvinfo : EIATTR_PARAM_CBANK
	.align		4
        /*01f8*/ 	.byte	0x04, 0x0a
        /*01fa*/ 	.short	(.L_43 - .L_42)
	.align		4
.L_42:
        /*01fc*/ 	.word	index@(.nv.constant0._ZN7cutlass13device_kernelINS_4gemm6kernel13GemmUniversalIN4cute5tupleIJiiiiEEENS1_10collective13CollectiveMmaINS1_34MainloopSm90TmaGmmaWarpSpecializedILi2ENS5_IJNS4_1CILi1EEESB_SB_EEENS1_35KernelTmaWarpSpecializedCooperativeEEENS5_IJNSA_ILi256EEENSA_ILi128EEENSA_ILi32EEEEEENS_6half_tENS5_IJlSB_lEEESJ_SK_NS4_8TiledMMAINS4_8MMA_AtomIJNS4_4SM904GMMA26MMA_64x128x16_F32F16F16_SSILNSO_5MajorE0ELSQ_0ELNSO_7ScaleInE1ELSR_1EEEEEENS4_6LayoutINS5_IJNSA_ILi2EEESB_SB_EEENS5_IJSB_NSA_ILi0EEESX_EEEEENS5_IJNS4_10UnderscoreES10_S10_EEEEENS4_13SM90_TMA_LOADENS4_14ComposedLayoutINS4_7SwizzleILi2ELi4ELi3EEENS4_18smem_ptr_flag_bitsILi16EEENSU_INS5_IJNSA_ILi8EEESH_EEENS5_IJSH_SB_EEEEEEEvNS4_8identityES13_S1D_vS1E_EENS_8epilogue10collective6detail29Sm90TmaWarpSpecializedAdapterINS1H_15DefaultEpilogueISJ_SK_SK_NS1G_6thread17LinearCombinationISJ_Li1EffLNS1L_9ScaleType4KindE0ELNS_15FloatRoundStyleE2ESJ_EENS1_15EpilogueDefaultEEEEEvvEEEEvNT_6ParamsE)
        /*0200*/ 	.short	0x0210
        /*0202*/ 	.short	0x0470


	//----- nvinfo : EIATTR_SW_WAR
	.align		4
.L_43:
        /*0204*/ 	.byte	0x04, 0x36
        /*0206*/ 	.short	(.L_45 - .L_44)
.L_44:
        /*0208*/ 	.word	0x00000008
.L_45:


//--------------------- .nv.callgraph             --------------------------
	.section	.nv.callgraph,"",@"SHT_CUDA_CALLGRAPH"
	.align	4
	.sectionentsize	8
	.align		4
        /*0000*/ 	.word	0x00000000
	.align		4
        /*0004*/ 	.word	0xffffffff
	.align		4
        /*0008*/ 	.word	index@(_ZN7cutlass13device_kernelINS_4gemm6kernel13GemmUniversalIN4cute5tupleIJiiiiEEENS1_10collective13CollectiveMmaINS1_34MainloopSm90TmaGmmaWarpSpecializedILi2ENS5_IJNS4_1CILi1EEESB_SB_EEENS1_35KernelTmaWarpSpecializedCooperativeEEENS5_IJNSA_ILi256EEENSA_ILi128EEENSA_ILi32EEEEEENS_6half_tENS5_IJlSB_lEEESJ_SK_NS4_8TiledMMAINS4_8MMA_AtomIJNS4_4SM904GMMA26MMA_64x128x16_F32F16F16_SSILNSO_5MajorE0ELSQ_0ELNSO_7ScaleInE1ELSR_1EEEEEENS4_6LayoutINS5_IJNSA_ILi2EEESB_SB_EEENS5_IJSB_NSA_ILi0EEESX_EEEEENS5_IJNS4_10UnderscoreES10_S10_EEEEENS4_13SM90_TMA_LOADENS4_14ComposedLayoutINS4_7SwizzleILi2ELi4ELi3EEENS4_18smem_ptr_flag_bitsILi16EEENSU_INS5_IJNSA_ILi8EEESH_EEENS5_IJSH_SB_EEEEEEEvNS4_8identityES13_S1D_vS1E_EENS_8epilogue10collective6detail29Sm90TmaWarpSpecializedAdapterINS1H_15DefaultEpilogueISJ_SK_SK_NS1G_6thread17LinearCombinationISJ_Li1EffLNS1L_9ScaleType4KindE0ELNS_15FloatRoundStyleE2ESJ_EENS1_15EpilogueDefaultEEEEEvvEEEEvNT_6ParamsE)
	.align		4
        /*000c*/ 	.word	index@(__assertfail)
	.align		4
        /*0010*/ 	.word	0x00000000
	.align		4
        /*0014*/ 	.word	0xfffffffe
	.align		4
        /*0018*/ 	.word	0x00000000
	.align		4
        /*001c*/ 	.word	0xfffffffd
	.align		4
        /*0020*/ 	.word	0x00000000
	.align		4
        /*0024*/ 	.word	0xfffffffc


//--------------------- .nv.constant4             --------------------------
	.section	.nv.constant4,"a",@progbits
	.align	8
	.align		8
.nv.constant4:
        /*0000*/ 	.dword	__assertfail
	.align		8
        /*0008*/ 	.dword	__unnamed_1
	.align		8
        /*0010*/ 	.dword	_ZN40_INTERNAL_38f150dd_4_k_cu_517681a4_258854cuda3std3__45__cpo5beginE
	.align		8
        /*0018*/ 	.dword	_ZN40_INTERNAL_38f150dd_4_k_cu_517681a4_258854cuda3std3__45__cpo3endE
	.align		8
        /*0020*/ 	.dword	_ZN40_INTERNAL_38f150dd_4_k_cu_517681a4_258854cuda3std3__45__cpo6cbeginE
	.align		8
        /*0028*/ 	.dword	_ZN40_INTERNAL_38f150dd_4_k_cu_517681a4_258854cuda3std3__45__cpo4cendE
	.align		8
        /*0030*/ 	.dword	_ZN40_INTERNAL_38f150dd_4_k_cu_517681a4_258854cuda3std3__442_GLOBAL__N__38f150dd_4_k_cu_517681a4_258856ignoreE
	.align		8
        /*0038*/ 	.dword	_ZN40_INTERNAL_38f150dd_4_k_cu_517681a4_258854cuda3std3__419piecewise_constructE
	.align		8
        /*0040*/ 	.dword	_ZN40_INTERNAL_38f150dd_4_k_cu_517681a4_258854cuda3std3__48in_placeE
	.align		8
        /*0048*/ 	.dword	_ZN40_INTERNAL_38f150dd_4_k_cu_517681a4_258854cuda3std6ranges3__45__cpo4swapE
	.align		8
        /*0050*/ 	.dword	_ZN40_INTERNAL_38f150dd_4_k_cu_517681a4_258854cuda3std6ranges3__45__cpo9iter_moveE
	.align		8
        /*0058*/ 	.dword	_ZN40_INTERNAL_38f150dd_4_k_cu_517681a4_258854cute7productE
	.align		8
        /*0060*/ 	.dword	_ZN40_INTERNAL_38f150dd_4_k_cu_517681a4_258854cute1_E
	.align		8
        /*0068*/ 	.dword	$str$22
	.align		8
        /*0070*/ 	.dword	$str$23


//--------------------- .text._ZN7cutlass13device_kernelINS_4gemm6kernel13GemmUniversalIN4cute5tupleIJiiiiEEENS1_10collective13CollectiveMmaINS1_34MainloopSm90TmaGmmaWarpSpecializedILi2ENS5_IJNS4_1CILi1EEESB_SB_EEENS1_35KernelTmaWarpSpecializedCooperativeEEENS5_IJNSA_ILi256EEENSA_ILi128EEENSA_ILi32EEEEEENS_6half_tENS5_IJlSB_lEEESJ_SK_NS4_8TiledMMAINS4_8MMA_AtomIJNS4_4SM904GMMA26MMA_64x128x16_F32F16F16_SSILNSO_5MajorE0ELSQ_0ELNSO_7ScaleInE1ELSR_1EEEEEENS4_6LayoutINS5_IJNSA_ILi2EEESB_SB_EEENS5_IJSB_NSA_ILi0EEESX_EEEEENS5_IJNS4_10UnderscoreES10_S10_EEEEENS4_13SM90_TMA_LOADENS4_14ComposedLayoutINS4_7SwizzleILi2ELi4ELi3EEENS4_18smem_ptr_flag_bitsILi16EEENSU_INS5_IJNSA_ILi8EEESH_EEENS5_IJSH_SB_EEEEEEEvNS4_8identityES13_S1D_vS1E_EENS_8epilogue10collective6detail29Sm90TmaWarpSpecializedAdapterINS1H_15DefaultEpilogueISJ_SK_SK_NS1G_6thread17LinearCombinationISJ_Li1EffLNS1L_9ScaleType4KindE0ELNS_15FloatRoundStyleE2ESJ_EENS1_15EpilogueDefaultEEEEEvvEEEEvNT_6ParamsE --------------------------
	.section	.text._ZN7cutlass13device_kernelINS_4gemm6kernel13GemmUniversalIN4cute5tupleIJiiiiEEENS1_10collective13CollectiveMmaINS1_34MainloopSm90TmaGmmaWarpSpecializedILi2ENS5_IJNS4_1CILi1EEESB_SB_EEENS1_35KernelTmaWarpSpecializedCooperativeEEENS5_IJNSA_ILi256EEENSA_ILi128EEENSA_ILi32EEEEEENS_6half_tENS5_IJlSB_lEEESJ_SK_NS4_8TiledMMAINS4_8MMA_AtomIJNS4_4SM904GMMA26MMA_64x128x16_F32F16F16_SSILNSO_5MajorE0ELSQ_0ELNSO_7ScaleInE1ELSR_1EEEEEENS4_6LayoutINS5_IJNSA_ILi2EEESB_SB_EEENS5_IJSB_NSA_ILi0EEESX_EEEEENS5_IJNS4_10UnderscoreES10_S10_EEEEENS4_13SM90_TMA_LOADENS4_14ComposedLayoutINS4_7SwizzleILi2ELi4ELi3EEENS4_18smem_ptr_flag_bitsILi16EEENSU_INS5_IJNSA_ILi8EEESH_EEENS5_IJSH_SB_EEEEEEEvNS4_8identityES13_S1D_vS1E_EENS_8epilogue10collective6detail29Sm90TmaWarpSpecializedAdapterINS1H_15DefaultEpilogueISJ_SK_SK_NS1G_6thread17LinearCombinationISJ_Li1EffLNS1L_9ScaleType4KindE0ELNS_15FloatRoundStyleE2ESJ_EENS1_15EpilogueDefaultEEEEEvvEEEEvNT_6ParamsE,"ax",@progbits
	.align	128
.text._ZN7cutlass13device_kernelINS_4gemm6kernel13GemmUniversalIN4cute5tupleIJiiiiEEENS1_10collective13CollectiveMmaINS1_34MainloopSm90TmaGmmaWarpSpecializedILi2ENS5_IJNS4_1CILi1EEESB_SB_EEENS1_35KernelTmaWarpSpecializedCooperativeEEENS5_IJNSA_ILi256EEENSA_ILi128EEENSA_ILi32EEEEEENS_6half_tENS5_IJlSB_lEEESJ_SK_NS4_8TiledMMAINS4_8MMA_AtomIJNS4_4SM904GMMA26MMA_64x128x16_F32F16F16_SSILNSO_5MajorE0ELSQ_0ELNSO_7ScaleInE1ELSR_1EEEEEENS4_6LayoutINS5_IJNSA_ILi2EEESB_SB_EEENS5_IJSB_NSA_ILi0EEESX_EEEEENS5_IJNS4_10UnderscoreES10_S10_EEEEENS4_13SM90_TMA_LOADENS4_14ComposedLayoutINS4_7SwizzleILi2ELi4ELi3EEENS4_18smem_ptr_flag_bitsILi16EEENSU_INS5_IJNSA_ILi8EEESH_EEENS5_IJSH_SB_EEEEEEEvNS4_8identityES13_S1D_vS1E_EENS_8epilogue10collective6detail29Sm90TmaWarpSpecializedAdapterINS1H_15DefaultEpilogueISJ_SK_SK_NS1G_6thread17LinearCombinationISJ_Li1EffLNS1L_9ScaleType4KindE0ELNS_15FloatRoundStyleE2ESJ_EENS1_15EpilogueDefaultEEEEEvvEEEEvNT_6ParamsE:
        .type           _ZN7cutlass13device_kernelINS_4gemm6kernel13GemmUniversalIN4cute5tupleIJiiiiEEENS1_10collective13CollectiveMmaINS1_34MainloopSm90TmaGmmaWarpSpecializedILi2ENS5_IJNS4_1CILi1EEESB_SB_EEENS1_35KernelTmaWarpSpecializedCooperativeEEENS5_IJNSA_ILi256EEENSA_ILi128EEENSA_ILi32EEEEEENS_6half_tENS5_IJlSB_lEEESJ_SK_NS4_8TiledMMAINS4_8MMA_AtomIJNS4_4SM904GMMA26MMA_64x128x16_F32F16F16_SSILNSO_5MajorE0ELSQ_0ELNSO_7ScaleInE1ELSR_1EEEEEENS4_6LayoutINS5_IJNSA_ILi2EEESB_SB_EEENS5_IJSB_NSA_ILi0EEESX_EEEEENS5_IJNS4_10UnderscoreES10_S10_EEEEENS4_13SM90_TMA_LOADENS4_14ComposedLayoutINS4_7SwizzleILi2ELi4ELi3EEENS4_18smem_ptr_flag_bitsILi16EEENSU_INS5_IJNSA_ILi8EEESH_EEENS5_IJSH_SB_EEEEEEEvNS4_8identityES13_S1D_vS1E_EENS_8epilogue10collective6detail29Sm90TmaWarpSpecializedAdapterINS1H_15DefaultEpilogueISJ_SK_SK_NS1G_6thread17LinearCombinationISJ_Li1EffLNS1L_9ScaleType4KindE0ELNS_15FloatRoundStyleE2ESJ_EENS1_15EpilogueDefaultEEEEEvvEEEEvNT_6ParamsE,@function
        .size           _ZN7cutlass13device_kernelINS_4gemm6kernel13GemmUniversalIN4cute5tupleIJiiiiEEENS1_10collective13CollectiveMmaINS1_34MainloopSm90TmaGmmaWarpSpecializedILi2ENS5_IJNS4_1CILi1EEESB_SB_EEENS1_35KernelTmaWarpSpecializedCooperativeEEENS5_IJNSA_ILi256EEENSA_ILi128EEENSA_ILi32EEEEEENS_6half_tENS5_IJlSB_lEEESJ_SK_NS4_8TiledMMAINS4_8MMA_AtomIJNS4_4SM904GMMA26MMA_64x128x16_F32F16F16_SSILNSO_5MajorE0ELSQ_0ELNSO_7ScaleInE1ELSR_1EEEEEENS4_6LayoutINS5_IJNSA_ILi2EEESB_SB_EEENS5_IJSB_NSA_ILi0EEESX_EEEEENS5_IJNS4_10UnderscoreES10_S10_EEEEENS4_13SM90_TMA_LOADENS4_14ComposedLayoutINS4_7SwizzleILi2ELi4ELi3EEENS4_18smem_ptr_flag_bitsILi16EEENSU_INS5_IJNSA_ILi8EEESH_EEENS5_IJSH_SB_EEEEEEEvNS4_8identityES13_S1D_vS1E_EENS_8epilogue10collective6detail29Sm90TmaWarpSpecializedAdapterINS1H_15DefaultEpilogueISJ_SK_SK_NS1G_6thread17LinearCombinationISJ_Li1EffLNS1L_9ScaleType4KindE0ELNS_15FloatRoundStyleE2ESJ_EENS1_15EpilogueDefaultEEEEEvvEEEEvNT_6ParamsE,(.L_x_316 - _ZN7cutlass13device_kernelINS_4gemm6kernel13GemmUniversalIN4cute5tupleIJiiiiEEENS1_10collective13CollectiveMmaINS1_34MainloopSm90TmaGmmaWarpSpecializedILi2ENS5_IJNS4_1CILi1EEESB_SB_EEENS1_35KernelTmaWarpSpecializedCooperativeEEENS5_IJNSA_ILi256EEENSA_ILi128EEENSA_ILi32EEEEEENS_6half_tENS5_IJlSB_lEEESJ_SK_NS4_8TiledMMAINS4_8MMA_AtomIJNS4_4SM904GMMA26MMA_64x128x16_F32F16F16_SSILNSO_5MajorE0ELSQ_0ELNSO_7ScaleInE1ELSR_1EEEEEENS4_6LayoutINS5_IJNSA_ILi2EEESB_SB_EEENS5_IJSB_NSA_ILi0EEESX_EEEEENS5_IJNS4_10UnderscoreES10_S10_EEEEENS4_13SM90_TMA_LOADENS4_14ComposedLayoutINS4_7SwizzleILi2ELi4ELi3EEENS4_18smem_ptr_flag_bitsILi16EEENSU_INS5_IJNSA_ILi8EEESH_EEENS5_IJSH_SB_EEEEEEEvNS4_8identityES13_S1D_vS1E_EENS_8epilogue10collective6detail29Sm90TmaWarpSpecializedAdapterINS1H_15DefaultEpilogueISJ_SK_SK_NS1G_6thread17LinearCombinationISJ_Li1EffLNS1L_9ScaleType4KindE0ELNS_15FloatRoundStyleE2ESJ_EENS1_15EpilogueDefaultEEEEEvvEEEEvNT_6ParamsE)
        .other          _ZN7cutlass13device_kernelINS_4gemm6kernel13GemmUniversalIN4cute5tupleIJiiiiEEENS1_10collective13CollectiveMmaINS1_34MainloopSm90TmaGmmaWarpSpecializedILi2ENS5_IJNS4_1CILi1EEESB_SB_EEENS1_35KernelTmaWarpSpecializedCooperativeEEENS5_IJNSA_ILi256EEENSA_ILi128EEENSA_ILi32EEEEEENS_6half_tENS5_IJlSB_lEEESJ_SK_NS4_8TiledMMAINS4_8MMA_AtomIJNS4_4SM904GMMA26MMA_64x128x16_F32F16F16_SSILNSO_5MajorE0ELSQ_0ELNSO_7ScaleInE1ELSR_1EEEEEENS4_6LayoutINS5_IJNSA_ILi2EEESB_SB_EEENS5_IJSB_NSA_ILi0EEESX_EEEEENS5_IJNS4_10UnderscoreES10_S10_EEEEENS4_13SM90_TMA_LOADENS4_14ComposedLayoutINS4_7SwizzleILi2ELi4ELi3EEENS4_18smem_ptr_flag_bitsILi16EEENSU_INS5_IJNSA_ILi8EEESH_EEENS5_IJSH_SB_EEEEEEEvNS4_8identityES13_S1D_vS1E_EENS_8epilogue10collective6detail29Sm90TmaWarpSpecializedAdapterINS1H_15DefaultEpilogueISJ_SK_SK_NS1G_6thread17LinearCombinationISJ_Li1EffLNS1L_9ScaleType4KindE0ELNS_15FloatRoundStyleE2ESJ_EENS1_15EpilogueDefaultEEEEEvvEEEEvNT_6ParamsE,@"STO_CUDA_ENTRY STV_DEFAULT"
_ZN7cutlass13device_kernelINS_4gemm6kernel13GemmUniversalIN4cute5tupleIJiiiiEEENS1_10collective13CollectiveMmaINS1_34MainloopSm90TmaGmmaWarpSpecializedILi2ENS5_IJNS4_1CILi1EEESB_SB_EEENS1_35KernelTmaWarpSpecializedCooperativeEEENS5_IJNSA_ILi256EEENSA_ILi128EEENSA_ILi32EEEEEENS_6half_tENS5_IJlSB_lEEESJ_SK_NS4_8TiledMMAINS4_8MMA_AtomIJNS4_4SM904GMMA26MMA_64x128x16_F32F16F16_SSILNSO_5MajorE0ELSQ_0ELNSO_7ScaleInE1ELSR_1EEEEEENS4_6LayoutINS5_IJNSA_ILi2EEESB_SB_EEENS5_IJSB_NSA_ILi0EEESX_EEEEENS5_IJNS4_10UnderscoreES10_S10_EEEEENS4_13SM90_TMA_LOADENS4_14ComposedLayoutINS4_7SwizzleILi2ELi4ELi3EEENS4_18smem_ptr_flag_bitsILi16EEENSU_INS5_IJNSA_ILi8EEESH_EEENS5_IJSH_SB_EEEEEEEvNS4_8identityES13_S1D_vS1E_EENS_8epilogue10collective6detail29Sm90TmaWarpSpecializedAdapterINS1H_15DefaultEpilogueISJ_SK_SK_NS1G_6thread17LinearCombinationISJ_Li1EffLNS1L_9ScaleType4KindE0ELNS_15FloatRoundStyleE2ESJ_EENS1_15EpilogueDefaultEEEEEvvEEEEvNT_6ParamsE:
[----:B------:R-:W0:Y:S01]  /*0000*/  LDC R1, c[0x0][0x28] ;  /* 0x00000a00ff017b82 */ /* 0x000e220000000800 */
[----:B------:R-:W1:Y:S01]  /*0010*/  S2R R18, SR_TID.X ;  /* 0x0000000000127919 */ /* 0x000e620000002100 */
[----:B------:R-:W-:Y:S01]  /*0020*/  ELECT P0, URZ, PT ;  /* 0x00000000003f782f */ /* 0x000fe20003800000 */
[----:B------:R-:W-:Y:S01]  /*0030*/  BSSY B0, `(.L_x_0) ;  /* 0x000000f000007945 */ /* 0x000fe20003800000 */
[--C-:B-1----:R-:W-:Y:S02]  /*0040*/  SHF.R.U32.HI R0, RZ, 0x5, R18.reuse ;  /* 0x00000005ff007819 */ /* 0x102fe40000011612 */
[----:B------:R-:W-:-:S03]  /*0050*/  SHF.R.U32.HI R22, RZ, 0x7, R18 ;  /* 0x00000007ff167819 */ /* 0x000fc60000011612 */
[----:B------:R-:W1:Y:S04]  /*0060*/  SHFL.IDX PT, R5, R0, RZ, 0x1f ;  /* 0x00001fff00057589 */ /* 0x000e6800000e0000 */
[----:B------:R2:W3:Y:S01]  /*0070*/  SHFL.IDX PT, R8, R22, RZ, 0x1f ;  /* 0x00001fff16087589 */ /* 0x0004e200000e0000 */
[----:B-1----:R-:W-:-:S13]  /*0080*/  ISETP.NE.OR P0, PT, R5, RZ, !P0 ;  /* 0x000000ff0500720c */ /* 0x002fda0004705670 */
[----:B0-23--:R-:W-:Y:S05]  /*0090*/  @P0 BRA `(.L_x_1) ;  /* 0x0000000000200947 */ /* 0x00dfea0003800000 */
[----:B------:R-:W-:Y:S02]  /*00a0*/  ULDC.64 UR4, c[0x0][0x198] ;  /* 0x0000660000047ab9 */ /* 0x000fe40000000a00 */
[----:B------:R-:W-:Y:S02]  /*00b0*/  UIADD3 UR6, UP0, UR4, 0xf0, URZ ;  /* 0x000000f004067890 */ /* 0x000fe4000ff1e03f */
[----:B------:R-:W-:Y:S02]  /*00c0*/  UIADD3 UR4, UP1, UR4, 0x1f0, URZ ;  /* 0x000001f004047890 */ /* 0x000fe4000ff3e03f */
[----:B------:R-:W-:Y:S02]  /*00d0*/  UIADD3.X UR7, URZ, UR5, URZ, UP0, !UPT ;  /* 0x000000053f077290 */ /* 0x000fe400087fe43f */
[----:B------:R-:W-:-:S07]  /*00e0*/  UIADD3.X UR5, URZ, UR5, URZ, UP1, !UPT ;  /* 0x000000053f057290 */ /* 0x000fce0008ffe43f */
[----:B------:R0:W-:Y:S02]  /*00f0*/  UTMACCTL.PF [UR6] ;  /* 0x00000000060079b9 */ /* 0x0001e40008040000 */
[----:B------:R0:W-:Y:S02]  /*0100*/  UTMACCTL.PF [UR4] ;  /* 0x00000000040079b9 */ /* 0x0001e40008040000 */
[----:B0-----:R-:W-:Y:S01]  /*0110*/  NOP ;  /* 0x0000000000007918 */ /* 0x001fe20000000000 */
.L_x_1:
[----:B------:R-:W-:Y:S05]  /*0120*/  BSYNC B0 ;  /* 0x0000000000007941 */ /* 0x000fea0003800000 */
.L_x_0:
[----:B------:R-:W0:Y:S02]  /*0130*/  SHFL.IDX PT, R2, R0, RZ, 0x1f ;  /* 0x00001fff00027589 */ /* 0x000e2400000e0000 */
[----:B0-----:R-:W-:-:S13]  /*0140*/  ISETP.NE.AND P0, PT, R2, RZ, PT ;  /* 0x000000ff0200720c */ /* 0x001fda0003f05270 */
[----:B------:R-:W-:Y:S05]  /*0150*/  @P0 BRA `(.L_x_2) ;  /* 0x0000000000480947 */ /* 0x000fea0003800000 */
[----:B------:R-:W0:Y:S01]  /*0160*/  S2UR UR8, SR_CgaCtaId ;  /* 0x00000000000879c3 */ /* 0x000e220000008800 */
[----:B------:R-:W-:Y:S01]  /*0170*/  UMOV UR4, 0x400 ;  /* 0x0000040000047882 */ /* 0x000fe20000000000 */
[----:B------:R-:W-:Y:S01]  /*0180*/  UMOV UR5, 0x1 ;  /* 0x0000000100057882 */ /* 0x000fe20000000000 */
[----:B------:R-:W-:Y:S01]  /*0190*/  UMOV UR6, 0x100 ;  /* 0x0000010000067882 */ /* 0x000fe20000000000 */
[----:B------:R-:W-:Y:S01]  /*01a0*/  ELECT P0, URZ, PT ;  /* 0x00000000003f782f */ /* 0x000fe20003800000 */
[----:B------:R-:W-:-:S04]  /*01b0*/  UIADD3 UR6, -UR6, 0x100000, URZ ;  /* 0x0010000006067890 */ /* 0x000fc8000fffe13f */
[----:B------:R-:W-:Y:S02]  /*01c0*/  USHF.L.U32 UR7, UR6, 0xb, URZ ;  /* 0x0000000b06077899 */ /* 0x000fe4000800063f */
[----:B------:R-:W-:Y:S02]  /*01d0*/  USHF.L.U32 UR6, UR6, 0x1, URZ ;  /* 0x0000000106067899 */ /* 0x000fe4000800063f */
[----:B0-----:R-:W-:Y:S02]  /*01e0*/  ULEA UR8, UR8, UR4, 0x18 ;  /* 0x0000000408087291 */ /* 0x001fe4000f8ec03f */
[----:B------:R-:W-:-:S04]  /*01f0*/  UIADD3 UR4, -UR5, 0x100000, URZ ;  /* 0x0010000005047890 */ /* 0x000fc8000fffe13f */
[----:B------:R-:W-:Y:S02]  /*0200*/  USHF.L.U32 UR5, UR4, 0xb, URZ ;  /* 0x0000000b04057899 */ /* 0x000fe4000800063f */
[----:B------:R-:W-:Y:S01]  /*0210*/  USHF.L.U32 UR4, UR4, 0x1, URZ ;  /* 0x0000000104047899 */ /* 0x000fe2000800063f */
[----:B------:R-:W0:Y:S11]  /*0220*/  FENCE.VIEW.ASYNC.S ;  /* 0x00000000000073c6 */ /* 0x000e360000000000 */
[----:B0-----:R0:W1:Y:S01]  /*0230*/  SYNCS.EXCH.64 URZ, [UR8], UR4 ;  /* 0x00000004083f75b2 */ /* 0x0010620008000100 */
[----:B------:R0:W2:Y:S01]  /*0240*/  SYNCS.EXCH.64 URZ, [UR8+0x10], UR6 ;  /* 0x00001006083f75b2 */ /* 0x0000a20008000100 */
[----:B------:R0:W3:Y:S01]  /*0250*/  SYNCS.EXCH.64 URZ, [UR8+0x8], UR4 ;  /* 0x00000804083f75b2 */ /* 0x0000e20008000100 */
[----:B------:R0:W4:Y:S01]  /*0260*/  SYNCS.EXCH.64 URZ, [UR8+0x18], UR6 ;  /* 0x00001806083f75b2 */ /* 0x0001220008000100 */
[----:B------:R-:W-:Y:S01]  /*0270*/  NOP ;  /* 0x0000000000007918 */ /* 0x000fe20000000000 */
.L_x_2:
[----:B------:R-:W5:Y:S01]  /*0280*/  SHFL.IDX PT, R0, R0, RZ, 0x1f ;  /* 0x00001fff00007589 */ /* 0x000f6200000e0000 */
[----:B------:R-:W1:Y:S01]  /*0290*/  LDC R2, c[0x0][0x65c] ;  /* 0x00019700ff027b82 */ /* 0x000e620000000800 */
[----:B------:R-:W-:Y:S02]  /*02a0*/  ELECT P0, URZ, PT ;  /* 0x00000000003f782f */ /* 0x000fe40003800000 */
[----:B------:R-:W-:Y:S01]  /*02b0*/  SHF.R.S32.HI R6, RZ, 0x1f, R5 ;  /* 0x0000001fff067819 */ /* 0x000fe20000011405 */
[----:B------:R-:W2:Y:S01]  /*02c0*/  S2R R3, SR_CTAID.Y ;  /* 0x0000000000037919 */ /* 0x000ea20000002600 */
[----:B0-----:R-:W-:Y:S01]  /*02d0*/  UMOV UR4, 0x20 ;  /* 0x0000002000047882 */ /* 0x001fe20000000000 */
[----:B------:R-:W-:Y:S01]  /*02e0*/  ISETP.NE.AND P2, PT, R8, RZ, PT ;  /* 0x000000ff0800720c */ /* 0x000fe20003f45270 */
[----:B------:R-:W-:Y:S01]  /*02f0*/  NOP ;  /* 0x0000000000007918 */ /* 0x000fe20000000000 */
[----:B------:R-:W0:Y:S01]  /*0300*/  S2R R4, SR_CTAID.X ;  /* 0x0000000000047919 */ /* 0x000e220000002500 */
[----:B------:R-:W-:Y:S01]  /*0310*/  LEA.HI R6, R6, R5, RZ, 0x2 ;  /* 0x0000000506067211 */ /* 0x000fe200078f10ff */
[----:B------:R-:W-:Y:S01]  /*0320*/  NOP ;  /* 0x0000000000007918 */ /* 0x000fe20000000000 */
[----:B-----5:R-:W-:-:S02]  /*0330*/  ISETP.NE.OR P0, PT, R0, RZ, !P0 ;  /* 0x000000ff0000720c */ /* 0x020fc40004705670 */
[----:B-1----:R-:W-:-:S04]  /*0340*/  ISETP.NE.AND P3, PT, R2, 0x1, PT ;  /* 0x000000010200780c */ /* 0x002fc80003f65270 */
[----:B------:R-:W-:Y:S02]  /*0350*/  P2R R0, PR, RZ, 0x8 ;  /* 0x00000008ff007803 */ /* 0x000fe40000000000 */
[----:B------:R-:W-:-:S05]  /*0360*/  LOP3.LUT R0, R6, 0xfffffffc, RZ, 0xc0, !PT ;  /* 0xfffffffc06007812 */ /* 0x000fca00078ec0ff */
[----:B------:R-:W-:Y:S01]  /*0370*/  VOTEU.ALL UP0, P0 ;  /* 0x00000000003f7886 */ /* 0x000fe20000000000 */
[----:B------:R-:W-:Y:S01]  /*0380*/  IMAD.IADD R0, R5, 0x1, -R0 ;  /* 0x0000000105007824 */ /* 0x000fe200078e0a00 */
[----:B------:R-:W0:Y:S01]  /*0390*/  @P3 LDC R17, c[0x0][0x10] ;  /* 0x00000400ff113b82 */ /* 0x000e220000000800 */
[----:B------:R-:W-:Y:S01]  /*03a0*/  VOTEU.ALL UP1, P0 ;  /* 0x00000000003f7886 */ /* 0x000fe20000020000 */
[----:B--2---:R-:W-:Y:S01]  /*03b0*/  @P3 IMAD.MOV.U32 R6, RZ, RZ, R3 ;  /* 0x000000ffff063224 */ /* 0x004fe200078e0003 */
[----:B------:R-:W-:Y:S01]  /*03c0*/  @!UP0 UMOV UR6, 0x400 ;  /* 0x0000040000068882 */ /* 0x000fe20000000000 */
[----:B------:R-:W-:-:S04]  /*03d0*/  @!UP0 UIADD3 UR4, -UR4, 0x100000, URZ ;  /* 0x0010000004048890 */ /* 0x000fc8000fffe13f */
[----:B------:R-:W-:Y:S02]  /*03e0*/  @!UP0 USHF.L.U32 UR5, UR4, 0xb, URZ ;  /* 0x0000000b04058899 */ /* 0x000fe4000800063f */
[----:B------:R-:W-:Y:S01]  /*03f0*/  @!UP0 USHF.L.U32 UR4, UR4, 0x1, URZ ;  /* 0x0000000104048899 */ /* 0x000fe2000800063f */
[----:B------:R-:W-:Y:S02]  /*0400*/  @P3 IMAD.MOV.U32 R7, RZ, RZ, RZ ;  /* 0x000000ffff073224 */ /* 0x000fe400078e00ff */
[----:B------:R-:W-:Y:S01]  /*0410*/  IMAD.MOV.U32 R5, RZ, RZ, RZ ;  /* 0x000000ffff057224 */ /* 0x000fe200078e00ff */
[----:B------:R-:W1:Y:S01]  /*0420*/  @!UP0 S2UR UR7, SR_CgaCtaId ;  /* 0x00000000000789c3 */ /* 0x000e620000008800 */
[----:B------:R-:W-:-:S07]  /*0430*/  @P3 IMAD.MOV.U32 R11, RZ, RZ, RZ ;  /* 0x000000ffff0b3224 */ /* 0x000fce00078e00ff */
[----:B------:R-:W2:Y:S01]  /*0440*/  @!P3 LDC R9, c[0x0][0xc] ;  /* 0x00000300ff09bb82 */ /* 0x000ea20000000800 */
[----:B0-----:R-:W-:-:S05]  /*0450*/  @P3 IMAD.WIDE.U32 R16, R4, R17, R6 ;  /* 0x0000001104103225 */ /* 0x001fca00078e0006 */
[----:B------:R-:W-:Y:S01]  /*0460*/  @P3 IADD3 R17, R17, R11, RZ ;  /* 0x0000000b11113210 */ /* 0x000fe20007ffe0ff */
[----:B-1----:R-:W-:Y:S01]  /*0470*/  @!UP0 ULEA UR6, UR7, UR6, 0x18 ;  /* 0x0000000607068291 */ /* 0x002fe2000f8ec03f */
[----:B------:R-:W-:Y:S01]  /*0480*/  VOTEU.ALL UP0, P0 ;  /* 0x00000000003f7886 */ /* 0x000fe20000000000 */
[----:B------:R-:W-:-:S04]  /*0490*/  ISETP.NE.AND P0, PT, R0, 0x3, PT ;  /* 0x000000030000780c */ /* 0x000fc80003f05270 */
[----:B------:R-:W-:Y:S01]  /*04a0*/  ISETP.EQ.OR P0, PT, R0, RZ, !P0 ;  /* 0x000000ff0000720c */ /* 0x000fe20004702670 */
[----:B--2---:R-:W-:-:S03]  /*04b0*/  @!P3 IMAD.WIDE.U32 R6, R9, R3, R4 ;  /* 0x000000030906b225 */ /* 0x004fc600078e0004 */
[C---:B------:R-:W-:Y:S01]  /*04c0*/  ISETP.EQ.AND P0, PT, R8.reuse, RZ, P0 ;  /* 0x000000ff0800720c */ /* 0x040fe20000702270 */
[----:B------:R-:W-:Y:S01]  /*04d0*/  VIADD R8, R8, 0xffffffff ;  /* 0xffffffff08087836 */ /* 0x000fe20000000000 */
[----:B------:R-:W0:Y:S02]  /*04e0*/  FENCE.VIEW.ASYNC.S ;  /* 0x00000000000073c6 */ /* 0x000e240000000000 */
[----:B0-----:R0:W3:Y:S01]  /*04f0*/  @!UP0 SYNCS.EXCH.64 URZ, [UR6+0x30], UR4 ;  /* 0x00003004063f85b2 */ /* 0x0010e20008000100 */
[----:B------:R-:W-:Y:S01]  /*0500*/  @!P3 IMAD.MOV.U32 R16, RZ, RZ, R6 ;  /* 0x000000ffff10b224 */ /* 0x000fe200078e0006 */
[----:B------:R-:W-:Y:S01]  /*0510*/  SEL R19, RZ, 0x1, !P0 ;  /* 0x00000001ff137807 */ /* 0x000fe20004000000 */
[----:B------:R-:W-:Y:S01]  /*0520*/  @!P3 IMAD.MOV.U32 R17, RZ, RZ, R7 ;  /* 0x000000ffff11b224 */ /* 0x000fe200078e0007 */
[----:B------:R-:W-:-:S04]  /*0530*/  ISETP.GE.U32.AND P1, PT, R8, 0x2, PT ;  /* 0x000000020800780c */ /* 0x000fc80003f26070 */
[----:B------:R-:W-:Y:S01]  /*0540*/  SEL R19, R19, 0x2, P1 ;  /* 0x0000000213137807 */ /* 0x000fe20000800000 */
[----:B------:R0:W3:Y:S01]  /*0550*/  @!UP1 SYNCS.EXCH.64 URZ, [UR6+0x38], UR4 ;  /* 0x00003804063f95b2 */ /* 0x0000e20008000100 */
[----:B------:R-:W-:Y:S01]  /*0560*/  NOP ;  /* 0x0000000000007918 */ /* 0x000fe20000000000 */
[----:B---34-:R-:W-:Y:S06]  /*0570*/  BAR.SYNC.DEFER_BLOCKING 0x0 ;  /* 0x0000000000007b1d */ /* 0x018fec0000010000 */
[----:B------:R-:W-:Y:S05]  /*0580*/  @!P2 BRA `(.L_x_3) ;  /* 0x000000a000c0a947 */ /* 0x000fea0003800000 */
[----:B------:R-:W-:-:S13]  /*0590*/  ISETP.GT.U32.AND P0, PT, R8, 0x1, PT ;  /* 0x000000010800780c */ /* 0x000fda0003f04070 */
[----:B0-----:R-:W-:Y:S05]  /*05a0*/  @P0 EXIT ;  /* 0x000000000000094d */ /* 0x001fea0003800000 */
[----:B------:R-:W-:Y:S01]  /*05b0*/  ULDC.64 UR4, c[0x0][0x650] ;  /* 0x0001940000047ab9 */ /* 0x000fe20000000a00 */
[----:B------:R-:W-:Y:S01]  /*05c0*/  PRMT R0, RZ, 0x7610, R0 ;  /* 0x00007610ff007816 */ /* 0x000fe20000000000 */
[----:B------:R-:W-:Y:S01]  /*05d0*/  IMAD.MOV.U32 R152, RZ, RZ, -0x1 ;  /* 0xffffffffff987424 */ /* 0x000fe200078e00ff */
[----:B------:R-:W-:Y:S01]  /*05e0*/  ISETP.GE.U32.AND P0, PT, R16, UR4, PT ;  /* 0x0000000410007c0c */ /* 0x000fe2000bf06070 */
[----:B------:R-:W-:Y:S02]  /*05f0*/  IMAD.MOV.U32 R153, RZ, RZ, -0x1 ;  /* 0xffffffffff997424 */ /* 0x000fe400078e00ff */
[----:B------:R-:W-:Y:S01]  /*0600*/  IMAD.MOV.U32 R23, RZ, RZ, -0x1 ;  /* 0xffffffffff177424 */ /* 0x000fe200078e00ff */
[----:B------:R-:W-:-:S13]  /*0610*/  ISETP.GE.U32.AND.EX P0, PT, R17, UR5, PT, P0 ;  /* 0x0000000511007c0c */ /* 0x000fda000bf06100 */
[----:B------:R-:W-:Y:S05]  /*0620*/  @P0 BRA `(.L_x_4) ;  /* 0x0000000400540947 */ /* 0x000fea0003800000 */
[----:B------:R-:W0:Y:S01]  /*0630*/  LDC.64 R14, c[0x0][0x628] ;  /* 0x00018a00ff0e7b82 */ /* 0x000e220000000a00 */
[----:B------:R-:W-:Y:S01]  /*0640*/  IMAD.MOV.U32 R6, RZ, RZ, R16 ;  /* 0x000000ffff067224 */ /* 0x000fe200078e0010 */
[----:B------:R-:W-:-:S06]  /*0650*/  MOV R7, R17 ;  /* 0x0000001100077202 */ /* 0x000fcc0000000f00 */
[----:B------:R-:W1:Y:S08]  /*0660*/  LDC R0, c[0x0][0x630] ;  /* 0x00018c00ff007b82 */ /* 0x000e700000000800 */
[----:B------:R-:W2:Y:S01]  /*0670*/  LDC.64 R20, c[0x0][0x620] ;  /* 0x00018800ff147b82 */ /* 0x000ea20000000a00 */
[----:B0-----:R-:W-:-:S04]  /*0680*/  ISETP.NE.U32.AND P0, PT, R14, RZ, PT ;  /* 0x000000ff0e00720c */ /* 0x001fc80003f05070 */
[----:B------:R-:W-:-:S13]  /*0690*/  ISETP.NE.AND.EX P0, PT, R15, RZ, PT, P0 ;  /* 0x000000ff0f00720c */ /* 0x000fda0003f05300 */
[----:B-12---:R-:W-:Y:S05]  /*06a0*/  @!P0 BRA `(.L_x_5) ;  /* 0x0000000000288947 */ /* 0x006fea0003800000 */
[----:B------:R-:W0:Y:S02]  /*06b0*/  LDC R11, c[0x0][0x634] ;  /* 0x00018d00ff0b7b82 */ /* 0x000e240000000800 */
[----:B0-----:R-:W-:-:S05]  /*06c0*/  IADD3 R11, P0, R16, R11, RZ ;  /* 0x0000000b100b7210 */ /* 0x001fca0007f1e0ff */
[----:B------:R-:W-:-:S04]  /*06d0*/  IMAD.X R13, RZ, RZ, R17, P0 ;  /* 0x000000ffff0d7224 */ /* 0x000fc800000e0611 */
[----:B------:R-:W-:-:S04]  /*06e0*/  IMAD.WIDE.U32 R6, R13, R14, RZ ;  /* 0x0000000e0d067225 */ /* 0x000fc800078e00ff */
[----:B------:R-:W-:-:S04]  /*06f0*/  IMAD.WIDE.U32 R8, P0, R11, R15, R6 ;  /* 0x0000000f0b087225 */ /* 0x000fc80007800006 */
[----:B------:R-:W-:-:S04]  /*0700*/  IMAD.WIDE.U32 R6, R11, R14, RZ ;  /* 0x0000000e0b067225 */ /* 0x000fc800078e00ff */
[----:B------:R-:W-:Y:S01]  /*0710*/  IMAD.X R11, RZ, RZ, RZ, P0 ;  /* 0x000000ffff0b7224 */ /* 0x000fe200000e06ff */
[----:B------:R-:W-:Y:S01]  /*0720*/  IADD3 RZ, P0, R7, R8, RZ ;  /* 0x0000000807ff7210 */ /* 0x000fe20007f1e0ff */
[----:B------:R-:W-:-:S04]  /*0730*/  IMAD.MOV.U32 R10, RZ, RZ, R9 ;  /* 0x000000ffff0a7224 */ /* 0x000fc800078e0009 */
[----:B------:R-:W-:-:S08]  /*0740*/  IMAD.WIDE.U32.X R6, R13, R15, R10, P0 ;  /* 0x0000000f0d067225 */ /* 0x000fd000000e040a */
.L_x_5:
[-CC-:B------:R-:W-:Y:S01]  /*0750*/  SHF.R.U64 R23, R6, R0.reuse, R7.reuse ;  /* 0x0000000006177219 */ /* 0x180fe20000001207 */
[----:B------:R-:W0:Y:S01]  /*0760*/  LDC R10, c[0x0][0x618] ;  /* 0x00018600ff0a7b82 */ /* 0x000e220000000800 */
[----:B------:R-:W-:Y:S01]  /*0770*/  SHF.R.U32.HI R5, RZ, R0, R7 ;  /* 0x00000000ff057219 */ /* 0x000fe20000011607 */
[----:B------:R-:W-:Y:S01]  /*0780*/  ULDC UR4, c[0x0][0x150] ;  /* 0x0000540000047ab9 */ /* 0x000fe20000000800 */
[----:B------:R-:W-:Y:S02]  /*0790*/  IADD3 R9, P0, RZ, -R23, RZ ;  /* 0x80000017ff097210 */ /* 0x000fe40007f1e0ff */
[----:B------:R-:W-:-:S03]  /*07a0*/  I2FP.F32.U32 R0, R4 ;  /* 0x0000000400007245 */ /* 0x000fc60000201000 */
[----:B------:R-:W1:Y:S01]  /*07b0*/  LDC.64 R28, c[0x0][0x640] ;  /* 0x00019000ff1c7b82 */ /* 0x000e620000000a00 */
[----:B------:R-:W-:Y:S02]  /*07c0*/  IMAD.X R11, RZ, RZ, ~R5, P0 ;  /* 0x000000ffff0b7224 */ /* 0x000fe400000e0e05 */
[----:B------:R-:W-:Y:S01]  /*07d0*/  FMUL R0, R0, UR4 ;  /* 0x0000000400007c20 */ /* 0x000fe20008400000 */
[----:B------:R-:W-:Y:S01]  /*07e0*/  IMAD.WIDE.U32 R6, R9, R20, R16 ;  /* 0x0000001409067225 */ /* 0x000fe200078e0010 */
[----:B------:R-:W-:-:S03]  /*07f0*/  ULDC UR4, c[0x0][0x154] ;  /* 0x0000550000047ab9 */ /* 0x000fc60000000800 */
[----:B------:R-:W-:Y:S01]  /*0800*/  IMAD R8, R11, R20, RZ ;  /* 0x000000140b087224 */ /* 0x000fe200078e02ff */
[----:B------:R-:W2:Y:S01]  /*0810*/  LDC R5, c[0x0][0x144] ;  /* 0x00005100ff057b82 */ /* 0x000ea20000000800 */
[----:B------:R-:W3:Y:S02]  /*0820*/  F2I.U32.TRUNC.NTZ R0, R0 ;  /* 0x0000000000007305 */ /* 0x000ee4000020f000 */
[----:B------:R-:W-:-:S04]  /*0830*/  IMAD R9, R9, R21, R8 ;  /* 0x0000001509097224 */ /* 0x000fc800078e0208 */
[----:B------:R-:W-:Y:S01]  /*0840*/  IMAD.IADD R7, R7, 0x1, R9 ;  /* 0x0000000107077824 */ /* 0x000fe200078e0209 */
[----:B------:R-:W4:Y:S01]  /*0850*/  LDC R12, c[0x0][0x608] ;  /* 0x00018200ff0c7b82 */ /* 0x000f220000000800 */
[----:B------:R-:W-:-:S03]  /*0860*/  MOV R9, 0xffffffff ;  /* 0xffffffff00097802 */ /* 0x000fc60000000f00 */
[-CC-:B0-----:R-:W-:Y:S02]  /*0870*/  SHF.R.U64 R20, R6, R10.reuse, R7.reuse ;  /* 0x0000000a06147219 */ /* 0x181fe40000001207 */
[----:B------:R-:W-:Y:S02]  /*0880*/  I2FP.F32.U32 R6, R3 ;  /* 0x0000000300067245 */ /* 0x000fe40000201000 */
[----:B------:R-:W0:Y:S01]  /*0890*/  LDC R26, c[0x0][0x658] ;  /* 0x00019600ff1a7b82 */ /* 0x000e220000000800 */
[----:B-1----:R-:W-:Y:S01]  /*08a0*/  ISETP.NE.U32.AND P0, PT, R28, RZ, PT ;  /* 0x000000ff1c00720c */ /* 0x002fe20003f05070 */
[----:B---3--:R-:W-:Y:S01]  /*08b0*/  IMAD.MOV R8, RZ, RZ, -R0 ;  /* 0x000000ffff087224 */ /* 0x008fe200078e0a00 */
[----:B------:R-:W-:Y:S01]  /*08c0*/  SHF.R.U32.HI R7, RZ, R10, R7 ;  /* 0x0000000aff077219 */ /* 0x000fe20000011607 */
[----:B------:R-:W-:Y:S01]  /*08d0*/  FMUL R6, R6, UR4 ;  /* 0x0000000406067c20 */ /* 0x000fe20008400000 */
[----:B------:R-:W-:-:S03]  /*08e0*/  ISETP.NE.AND.EX P0, PT, R29, RZ, PT, P0 ;  /* 0x000000ff1d00720c */ /* 0x000fc60003f05300 */
[----:B------:R-:W1:Y:S01]  /*08f0*/  LDC R14, c[0x0][0x148] ;  /* 0x00005200ff0e7b82 */ /* 0x000e620000000800 */
[----:B--2---:R-:W-:-:S07]  /*0900*/  IMAD R0, R5, R8, R4 ;  /* 0x0000000805007224 */ /* 0x004fce00078e0204 */
[----:B------:R-:W2:Y:S01]  /*0910*/  LDC R24, c[0x0][0x600] ;  /* 0x00018000ff187b82 */ /* 0x000ea20000000800 */
[-CC-:B----4-:R-:W-:Y:S02]  /*0920*/  SHF.R.U64 R30, R20, R12.reuse, R7.reuse ;  /* 0x0000000c141e7219 */ /* 0x190fe40000001207 */
[----:B------:R-:W-:Y:S01]  /*0930*/  SHF.R.U32.HI R5, RZ, R12, R7 ;  /* 0x0000000cff057219 */ /* 0x000fe20000011607 */
[----:B------:R-:W-:Y:S01]  /*0940*/  IMAD.MOV.U32 R7, RZ, RZ, 0x1 ;  /* 0x00000001ff077424 */ /* 0x000fe200078e00ff */
[----:B------:R3:W4:Y:S03]  /*0950*/  F2I.U32.TRUNC.NTZ R12, R6 ;  /* 0x00000006000c7305 */ /* 0x000726000020f000 */
[----:B------:R-:W1:Y:S01]  /*0960*/  LDC R15, c[0x0][0x648] ;  /* 0x00019200ff0f7b82 */ /* 0x000e620000000800 */
[-C--:B0-----:R-:W-:Y:S02]  /*0970*/  SHF.L.U32 R4, R9, R26.reuse, RZ ;  /* 0x0000001a09047219 */ /* 0x081fe400000006ff */
[----:B------:R-:W-:-:S02]  /*0980*/  SHF.R.U64 R32, R30, R26, R5 ;  /* 0x0000001a1e207219 */ /* 0x000fc40000001205 */
[----:B------:R-:W-:Y:S02]  /*0990*/  LOP3.LUT R11, RZ, R4, RZ, 0x33, !PT ;  /* 0x00000004ff0b7212 */ /* 0x000fe400078e33ff */
[-C--:B------:R-:W-:Y:S01]  /*09a0*/  SHF.R.U32.HI R5, RZ, R26.reuse, R5 ;  /* 0x0000001aff057219 */ /* 0x080fe20000011605 */
[----:B------:R-:W0:Y:S01]  /*09b0*/  LDC R21, c[0x0][0x638] ;  /* 0x00018e00ff157b82 */ /* 0x000e220000000800 */
[----:B------:R-:W-:Y:S01]  /*09c0*/  SHF.L.U32 R10, R7, R26, RZ ;  /* 0x0000001a070a7219 */ /* 0x000fe200000006ff */
[----:B------:R-:W-:-:S06]  /*09d0*/  IMAD.MOV.U32 R4, RZ, RZ, R32 ;  /* 0x000000ffff047224 */ /* 0x000fcc00078e0020 */
[----:B------:R-:W0:Y:S01]  /*09e0*/  LDC R152, c[0x0][0x610] ;  /* 0x00018400ff987b82 */ /* 0x000e220000000800 */
[----:B---34-:R-:W-:Y:S05]  /*09f0*/  @!P0 BRA `(.L_x_6) ;  /* 0x0000000000288947 */ /* 0x018fea0003800000 */
[----:B------:R-:W3:Y:S02]  /*0a00*/  LDC R9, c[0x0][0x64c] ;  /* 0x00019300ff097b82 */ /* 0x000ee40000000800 */
[----:B---3--:R-:W-:-:S05]  /*0a10*/  IADD3 R9, P0, R32, R9, RZ ;  /* 0x0000000920097210 */ /* 0x008fca0007f1e0ff */
        /* <DEDUP_REMOVED lines=8> */
.L_x_6:
[----:B-1----:R-:W-:Y:S01]  /*0aa0*/  SHF.R.U64 R4, R4, R15, R5 ;  /* 0x0000000f04047219 */ /* 0x002fe20000001205 */
[----:B------:R-:W-:Y:S01]  /*0ab0*/  IMAD.MOV R12, RZ, RZ, -R12 ;  /* 0x000000ffff0c7224 */ /* 0x000fe200078e0a0c */
[----:B------:R-:W-:Y:S02]  /*0ac0*/  LOP3.LUT R11, R30, R11, RZ, 0xc0, !PT ;  /* 0x0000000b1e0b7212 */ /* 0x000fe400078ec0ff */
[----:B--2---:R-:W-:Y:S01]  /*0ad0*/  IADD3 R5, R24, -0x1, RZ ;  /* 0xffffffff18057810 */ /* 0x004fe20007ffe0ff */
[----:B------:R-:W-:Y:S02]  /*0ae0*/  IMAD.MOV R6, RZ, RZ, -R4 ;  /* 0x000000ffff067224 */ /* 0x000fe400078e0a04 */
[----:B------:R-:W-:Y:S01]  /*0af0*/  @P3 IMAD R0, R14, R12, R3 ;  /* 0x0000000c0e003224 */ /* 0x000fe200078e0203 */
[----:B------:R-:W-:Y:S01]  /*0b00*/  LOP3.LUT R5, R20, R5, RZ, 0xc0, !PT ;  /* 0x0000000514057212 */ /* 0x000fe200078ec0ff */
[----:B------:R-:W-:Y:S02]  /*0b10*/  IMAD R11, R10, R4, R11 ;  /* 0x000000040a0b7224 */ /* 0x000fe400078e020b */
[----:B0-----:R-:W-:-:S02]  /*0b20*/  IMAD R3, R6, R21, R32 ;  /* 0x0000001506037224 */ /* 0x001fc400078e0220 */
[----:B------:R-:W-:Y:S02]  /*0b30*/  IMAD R152, R11, R152, R0 ;  /* 0x000000980b987224 */ /* 0x000fe400078e0200 */
[----:B------:R-:W-:Y:S02]  /*0b40*/  IMAD R3, R3, R24, R5 ;  /* 0x0000001803037224 */ /* 0x000fe400078e0205 */
[----:B------:R-:W-:-:S03]  /*0b50*/  IMAD.MOV.U32 R0, RZ, RZ, 0x1 ;  /* 0x00000001ff007424 */ /* 0x000fc600078e00ff */
[----:B------:R-:W-:Y:S02]  /*0b60*/  SEL R153, R3, R152, !P3 ;  /* 0x0000009803997207 */ /* 0x000fe40005800000 */
[----:B------:R-:W-:-:S07]  /*0b70*/  SEL R152, R152, R3, !P3 ;  /* 0x0000000398987207 */ /* 0x000fce0005800000 */
.L_x_4:
[----:B------:R-:W-:-:S08]  /*0b80*/  NOP ;  /* 0x0000000000007918 */ /* 0x000fd00000000000 */
[----:B------:R-:W0:Y:S02]  /*0b90*/  USETMAXREG.TRY_ALLOC.CTAPOOL UP0, 0xe8 ;  /* 0x000000e8000079c8 */ /* 0x000e240008000600 */
[----:B0-----:R-:W-:-:S13]  /*0ba0*/  PLOP3.LUT P0, PT, PT, PT, UP0, 0x80, 0x0 ;  /* 0x000000000000781c */ /* 0x001fda0003f0f008 */
[----:B------:R-:W-:Y:S05]  /*0bb0*/  @!P0 BRA `(.L_x_4) ;  /* 0xfffffffc00f08947 */ /* 0x000fea000383ffff */
[----:B------:R-:W-:Y:S01]  /*0bc0*/  ULDC.64 UR4, c[0x0][0x598] ;  /* 0x0001660000047ab9 */ /* 0x000fe20000000a00 */
[----:B------:R-:W-:Y:S01]  /*0bd0*/  ULDC.64 UR36, c[0x0][0x208] ;  /* 0x0000820000247ab9 */ /* 0x000fe20000000a00 */
[----:B------:R-:W-:-:S04]  /*0be0*/  ISETP.NE.U32.AND P0, PT, RZ, UR4, PT ;  /* 0x00000004ff007c0c */ /* 0x000fc8000bf05070 */
[----:B------:R-:W-:-:S13]  /*0bf0*/  ISETP.NE.AND.EX P0, PT, RZ, UR5, PT, P0 ;  /* 0x00000005ff007c0c */ /* 0x000fda000bf05300 */
[----:B------:R-:W-:Y:S05]  /*0c00*/  @!P0 BRA `(.L_x_7) ;  /* 0x00000000001c8947 */ /* 0x000fea0003800000 */
[----:B------:R-:W0:Y:S02]  /*0c10*/  LDC.64 R4, c[0x0][0x598] ;  /* 0x00016600ff047b82 */ /* 0x000e240000000a00 */
[----:B0-----:R-:W2:Y:S02]  /*0c20*/  LDG.E.64 R4, desc[UR36][R4.64] ;  /* 0x0000002404047981 */ /* 0x001ea4000c1e1b00 */
[----:B--2---:R-:W-:-:S04]  /*0c30*/  ISETP.NE.U32.AND P0, PT, R4, RZ, PT ;  /* 0x000000ff0400720c */ /* 0x004fc80003f05070 */
[----:B------:R-:W-:-:S13]  /*0c40*/  ISETP.NE.AND.EX P0, PT, R5, RZ, PT, P0 ;  /* 0x000000ff0500720c */ /* 0x000fda0003f05300 */
[----:B------:R-:W-:Y:S05]  /*0c50*/  @!P0 BRA `(.L_x_7) ;  /* 0x0000000000088947 */ /* 0x000fea0003800000 */
[----:B------:R0:W5:Y:S01]  /*0c60*/  LD.E R154, desc[UR36][R4.64] ;  /* 0x00000024049a7980 */ /* 0x000162000c101900 */
[----:B------:R-:W-:Y:S05]  /*0c70*/  BRA `(.L_x_8) ;  /* 0x0000000000247947 */ /* 0x000fea0003800000 */
.L_x_7:
[----:B------:R-:W-:Y:S02]  /*0c80*/  ULDC.64 UR4, c[0x0][0x588] ;  /* 0x0001620000047ab9 */ /* 0x000fe40000000a00 */
[----:B------:R-:W-:-:S04]  /*0c90*/  ISETP.NE.U32.AND P0, PT, RZ, UR4, PT ;  /* 0x00000004ff007c0c */ /* 0x000fc8000bf05070 */
[----:B------:R-:W-:-:S13]  /*0ca0*/  ISETP.NE.AND.EX P0, PT, RZ, UR5, PT, P0 ;  /* 0x00000005ff007c0c */ /* 0x000fda000bf05300 */
[----:B------:R-:W-:Y:S05]  /*0cb0*/  @!P0 BRA `(.L_x_9) ;  /* 0x00000000000c8947 */ /* 0x000fea0003800000 */
[----:B------:R-:W0:Y:S02]  /*0cc0*/  LDC.64 R154, c[0x0][0x588] ;  /* 0x00016200ff9a7b82 */ /* 0x000e240000000a00 */
[----:B0-----:R1:W5:Y:S01]  /*0cd0*/  LDG.E R154, desc[UR36][R154.64] ;  /* 0x000000249a9a7981 */ /* 0x001362000c1e1900 */
[----:B------:R-:W-:Y:S05]  /*0ce0*/  BRA `(.L_x_8) ;  /* 0x0000000000087947 */ /* 0x000fea0003800000 */
.L_x_9:
[----:B------:R-:W-:Y:S02]  /*0cf0*/  ULDC UR4, c[0x0][0x580] ;  /* 0x0001600000047ab9 */ /* 0x000fe40000000800 */
[----:B------:R-:W-:-:S07]  /*0d00*/  IMAD.U32 R154, RZ, RZ, UR4 ;  /* 0x00000004ff9a7e24 */ /* 0x000fce000f8e00ff */
.L_x_8:
[----:B------:R-:W-:Y:S02]  /*0d10*/  ULDC.64 UR4, c[0x0][0x5a0] ;  /* 0x0001680000047ab9 */ /* 0x000fe40000000a00 */
[----:B------:R-:W-:-:S04]  /*0d20*/  ISETP.NE.U32.AND P0, PT, RZ, UR4, PT ;  /* 0x00000004ff007c0c */ /* 0x000fc8000bf05070 */
[----:B------:R-:W-:-:S13]  /*0d30*/  ISETP.NE.AND.EX P0, PT, RZ, UR5, PT, P0 ;  /* 0x00000005ff007c0c */ /* 0x000fda000bf05300 */
[----:B------:R-:W-:Y:S05]  /*0d40*/  @!P0 BRA `(.L_x_10) ;  /* 0x00000000001c8947 */ /* 0x000fea0003800000 */
[----:B0-----:R-:W0:Y:S02]  /*0d50*/  LDC.64 R4, c[0x0][0x5a0] ;  /* 0x00016800ff047b82 */ /* 0x001e240000000a00 */
[----:B0-----:R-:W2:Y:S02]  /*0d60*/  LDG.E.64 R4, desc[UR36][R4.64] ;  /* 0x0000002404047981 */ /* 0x001ea4000c1e1b00 */
[----:B--2---:R-:W-:-:S04]  /*0d70*/  ISETP.NE.U32.AND P0, PT, R4, RZ, PT ;  /* 0x000000ff0400720c */ /* 0x004fc80003f05070 */
[----:B------:R-:W-:-:S13]  /*0d80*/  ISETP.NE.AND.EX P0, PT, R5, RZ, PT, P0 ;  /* 0x000000ff0500720c */ /* 0x000fda0003f05300 */
[----:B------:R-:W-:Y:S05]  /*0d90*/  @!P0 BRA `(.L_x_10) ;  /* 0x0000000000088947 */ /* 0x000fea0003800000 */
[----:B-1----:R0:W5:Y:S01]  /*0da0*/  LD.E R155, desc[UR36][R4.64] ;  /* 0x00000024049b7980 */ /* 0x002162000c101900 */
[----:B------:R-:W-:Y:S05]  /*0db0*/  BRA `(.L_x_11) ;  /* 0x0000000000247947 */ /* 0x000fea0003800000 */
.L_x_10:
[----:B------:R-:W-:Y:S02]  /*0dc0*/  ULDC.64 UR4, c[0x0][0x590] ;  /* 0x0001640000047ab9 */ /* 0x000fe40000000a00 */
[----:B------:R-:W-:-:S04]  /*0dd0*/  ISETP.NE.U32.AND P0, PT, RZ, UR4, PT ;  /* 0x00000004ff007c0c */ /* 0x000fc8000bf05070 */
[----:B------:R-:W-:-:S13]  /*0de0*/  ISETP.NE.AND.EX P0, PT, RZ, UR5, PT, P0 ;  /* 0x00000005ff007c0c */ /* 0x000fda000bf05300 */
[----:B------:R-:W-:Y:S05]  /*0df0*/  @!P0 BRA `(.L_x_12) ;  /* 0x00000000000c8947 */ /* 0x000fea0003800000 */
[----:B0-----:R-:W1:Y:S02]  /*0e00*/  LDC.64 R4, c[0x0][0x590] ;  /* 0x00016400ff047b82 */ /* 0x001e640000000a00 */
[----:B-1----:R1:W5:Y:S01]  /*0e10*/  LDG.E R155, desc[UR36][R4.64] ;  /* 0x00000024049b7981 */ /* 0x002362000c1e1900 */
[----:B------:R-:W-:Y:S05]  /*0e20*/  BRA `(.L_x_11) ;  /* 0x0000000000087947 */ /* 0x000fea0003800000 */
.L_x_12:
[----:B------:R-:W-:Y:S02]  /*0e30*/  ULDC UR4, c[0x0][0x584] ;  /* 0x0001610000047ab9 */ /* 0x000fe40000000800 */
[----:B-1----:R-:W-:-:S07]  /*0e40*/  IMAD.U32 R155, RZ, RZ, UR4 ;  /* 0x00000004ff9b7e24 */ /* 0x002fce000f8e00ff */
.L_x_11:
[----:B------:R-:W-:-:S13]  /*0e50*/  LOP3.LUT P0, RZ, R0, 0xff, RZ, 0xc0, !PT ;  /* 0x000000ff00ff7812 */ /* 0x000fda000780c0ff */
[----:B------:R-:W-:Y:S05]  /*0e60*/  @!P0 EXIT ;  /* 0x000000000000894d */ /* 0x000fea0003800000 */
[----:B------:R-:W-:Y:S01]  /*0e70*/  ULDC UR4, c[0x0][0x28c] ;  /* 0x0000a30000047ab9 */ /* 0x000fe20000000800 */
[----:B------:R-:W-:Y:S01]  /*0e80*/  LOP3.LUT R164, R19, 0x1, RZ, 0xfc, !PT ;  /* 0x0000000113a47812 */ /* 0x000fe200078efcff */
[----:B------:R-:W-:Y:S01]  /*0e90*/  UIADD3 UR4, UR4, 0x1f, URZ ;  /* 0x0000001f04047890 */ /* 0x000fe2000fffe03f */
[----:B------:R-:W-:Y:S01]  /*0ea0*/  UMOV UR38, URZ ;  /* 0x0000003f00267c82 */ /* 0x000fe20008000000 */
[----:B------:R-:W-:Y:S02]  /*0eb0*/  UMOV UR39, URZ ;  /* 0x0000003f00277c82 */ /* 0x000fe40008000000 */
[----:B------:R-:W-:-:S04]  /*0ec0*/  USHF.R.S32.HI UR5, URZ, 0x1f, UR4 ;  /* 0x0000001f3f057899 */ /* 0x000fc80008011404 */
[----:B------:R-:W-:-:S04]  /*0ed0*/  ULEA.HI UR5, UR5, UR4, URZ, 0x5 ;  /* 0x0000000405057291 */ /* 0x000fc8000f8f283f */
[----:B------:R-:W-:-:S12]  /*0ee0*/  USHF.R.S32.HI UR40, URZ, 0x5, UR5 ;  /* 0x000000053f287899 */ /* 0x000fd80008011405 */
.L_x_284:
[----:B------:R-:W-:Y:S01]  /*0ef0*/  LOP3.LUT R0, R18, 0x80, RZ, 0xc0, !PT ;  /* 0x0000008012007812 */ /* 0x000fe200078ec0ff */
[----:B--2---:R-:W2:Y:S01]  /*0f00*/  S2UR UR7, SR_CgaCtaId ;  /* 0x00000000000779c3 */ /* 0x004ea20000008800 */
[----:B------:R-:W-:Y:S02]  /*0f10*/  UMOV UR6, 0x400 ;  /* 0x0000040000067882 */ /* 0x000fe40000000000 */
[----:B------:R-:W-:-:S06]  /*0f20*/  SHF.R.U32.HI R0, RZ, 0x7, R0 ;  /* 0x00000007ff007819 */ /* 0x000fcc0000011600 */
[----:B---3--:R-:W3:Y:S01]  /*0f30*/  SHFL.IDX PT, R0, R0, RZ, 0x1f ;  /* 0x00001fff00007589 */ /* 0x008ee200000e0000 */
[----:B--2---:R-:W-:Y:S01]  /*0f40*/  ULEA UR42, UR7, UR6, 0x18 ;  /* 0x00000006072a7291 */ /* 0x004fe2000f8ec03f */
[----:B---3--:R-:W-:-:S13]  /*0f50*/  R2UR UR4, R0 ;  /* 0x00000000000472ca */ /* 0x008fda00000e0000 */
[----:B------:R-:W-:-:S04]  /*0f60*/  ULEA.HI UR5, UR4, UR4, URZ, 0x1 ;  /* 0x0000000404057291 */ /* 0x000fc8000f8f083f */
[----:B------:R-:W-:-:S04]  /*0f70*/  ULOP3.LUT UR5, UR5, 0xffffe, URZ, 0xc0, !UPT ;  /* 0x000ffffe05057892 */ /* 0x000fc8000f8ec03f */
[----:B------:R-:W-:-:S03]  /*0f80*/  UIADD3 UR5, UR4, -UR5, URZ ;  /* 0x8000000504057290 */ /* 0x000fc6000fffe03f */
[----:B------:R-:W-:Y:S01]  /*0f90*/  ULDC UR4, c[0x0][0x28c] ;  /* 0x0000a30000047ab9 */ /* 0x000fe20000000800 */
[----:B------:R-:W-:Y:S01]  /*0fa0*/  ULEA UR5, UR5, UR42, 0xc ;  /* 0x0000002a05057291 */ /* 0x000fe2000f8e603f */
[----:B------:R-:W-:-:S03]  /*0fb0*/  ISETP.LT.AND P0, PT, RZ, UR4, PT ;  /* 0x00000004ff007c0c */ /* 0x000fc6000bf01270 */
[----:B------:R-:W-:-:S04]  /*0fc0*/  UIADD3 UR5, UR5, 0x100, URZ ;  /* 0x0000010005057890 */ /* 0x000fc8000fffe03f */
[----:B------:R-:W-:-:S04]  /*0fd0*/  USHF.R.U32.HI UR5, URZ, 0x4, UR5 ;  /* 0x000000043f057899 */ /* 0x000fc80008011605 */
[----:B------:R-:W-:Y:S02]  /*0fe0*/  ULOP3.LUT UR41, UR5, 0x3fff, URZ, 0xc0, !UPT ;  /* 0x00003fff05297892 */ /* 0x000fe4000f8ec03f */
[----:B-1--45:R-:W-:Y:S10]  /*0ff0*/  @P0 BRA `(.L_x_13) ;  /* 0x0000000000400947 */ /* 0x032ff40003800000 */
[----:B------:R-:W-:Y:S01]  /*1000*/  MOV R0, 0x0 ;  /* 0x0000000000007802 */ /* 0x000fe20000000f00 */
[----:B------:R-:W-:Y:S01]  /*1010*/  ULDC.64 UR4, c[0x4][0x68] ;  /* 0x01001a0000047ab9 */ /* 0x000fe20000000a00 */
[----:B------:R-:W-:Y:S01]  /*1020*/  ULDC.64 UR6, c[0x4][0x8] ;  /* 0x0100020000067ab9 */ /* 0x000fe20000000a00 */
[----:B01----:R-:W-:Y:S01]  /*1030*/  IMAD.U32 R4, RZ, RZ, UR4 ;  /* 0x00000004ff047e24 */ /* 0x003fe2000f8e00ff */
[----:B------:R0:W1:Y:S01]  /*1040*/  LDC.64 R14, c[0x4][R0] ;  /* 0x01000000000e7b82 */ /* 0x0000620000000a00 */
[----:B------:R-:W-:Y:S01]  /*1050*/  IMAD.U32 R5, RZ, RZ, UR5 ;  /* 0x00000005ff057e24 */ /* 0x000fe2000f8e00ff */
[----:B------:R-:W-:Y:S01]  /*1060*/  ULDC.64 UR4, c[0x4][0x70] ;  /* 0x01001c0000047ab9 */ /* 0x000fe20000000a00 */
[----:B------:R-:W-:Y:S01]  /*1070*/  IMAD.U32 R10, RZ, RZ, UR6 ;  /* 0x00000006ff0a7e24 */ /* 0x000fe2000f8e00ff */
[----:B------:R-:W-:Y:S01]  /*1080*/  MOV R6, UR4 ;  /* 0x0000000400067c02 */ /* 0x000fe20008000f00 */
[----:B------:R-:W-:Y:S02]  /*1090*/  IMAD.U32 R7, RZ, RZ, UR5 ;  /* 0x00000005ff077e24 */ /* 0x000fe4000f8e00ff */
[----:B------:R-:W-:-:S02]  /*10a0*/  IMAD.U32 R11, RZ, RZ, UR7 ;  /* 0x00000007ff0b7e24 */ /* 0x000fc4000f8e00ff */
[----:B------:R-:W-:Y:S02]  /*10b0*/  IMAD.MOV.U32 R8, RZ, RZ, 0x1e1 ;  /* 0x000001e1ff087424 */ /* 0x000fe400078e00ff */
[----:B------:R-:W-:Y:S02]  /*10c0*/  IMAD.MOV.U32 R12, RZ, RZ, 0x1 ;  /* 0x00000001ff0c7424 */ /* 0x000fe400078e00ff */
[----:B0-----:R-:W-:-:S07]  /*10d0*/  IMAD.MOV.U32 R13, RZ, RZ, RZ ;  /* 0x000000ffff0d7224 */ /* 0x001fce00078e00ff */
[----:B------:R-:W-:-:S07]  /*10e0*/  LEPC R20, `(.L_x_13) ;  /* 0x000000001014794e */ /* 0x000fce0000000000 */
[----:B-1---5:R-:W-:Y:S05]  /*10f0*/  CALL.ABS.NOINC R14 ;  /* 0x000000000e007343 */ /* 0x022fea0003c00000 */
.L_x_13:
[----:B------:R-:W-:-:S13]  /*1100*/  ISETP.NE.AND P0, PT, R164, 0x3, PT ;  /* 0x00000003a400780c */ /* 0x000fda0003f05270 */
[----:B------:R-:W-:Y:S05]  /*1110*/  @!P0 BRA `(.L_x_14) ;  /* 0x0000000000048947 */ /* 0x000fea0003800000 */
[----:B------:R-:W-:Y:S01]  /*1120*/  BPT.TRAP 0x1 ;  /* 0x000000040000795c */ /* 0x000fe20000300000 */
.L_x_14:
[----:B------:R-:W-:Y:S01]  /*1130*/  IMAD.U32 R0, RZ, RZ, UR38 ;  /* 0x00000026ff007e24 */ /* 0x000fe2000f8e00ff */
[----:B------:R-:W-:-:S04]  /*1140*/  MOV R3, UR39 ;  /* 0x0000002700037c02 */ /* 0x000fc80008000f00 */
[----:B------:R-:W-:Y:S02]  /*1150*/  LEA R3, R3, UR42, 0x3 ;  /* 0x0000002a03037c11 */ /* 0x000fe4000f8e18ff */
[----:B------:R-:W-:-:S04]  /*1160*/  SHF.L.U32 R0, R0, 0x1f, RZ ;  /* 0x0000001f00007819 */ /* 0x000fc800000006ff */
[----:B------:R2:W3:Y:S01]  /*1170*/  SYNCS.PHASECHK.TRANS64.TRYWAIT P1, [R3+URZ], R0 ;  /* 0x00000000030075a7 */ /* 0x0004e2000802017f */
[----:B------:R-:W-:Y:S05]  /*1180*/  @!P0 BRA `(.L_x_15) ;  /* 0x0000000000048947 */ /* 0x000fea0003800000 */
[----:B------:R-:W-:Y:S01]  /*1190*/  BPT.TRAP 0x1 ;  /* 0x000000040000795c */ /* 0x000fe20000300000 */
.L_x_15:
[----:B---3--:R-:W-:Y:S05]  /*11a0*/  @P1 BRA `(.L_x_16) ;  /* 0x0000000000081947 */ /* 0x008fea0003800000 */
[----:B------:R-:W3:Y:S02]  /*11b0*/  SYNCS.PHASECHK.TRANS64.TRYWAIT P1, [R3+URZ], R0 ;  /* 0x00000000030075a7 */ /* 0x000ee4000802017f */
[----:B---3--:R-:W-:Y:S05]  /*11c0*/  @!P1 BRA `(.L_x_17) ;  /* 0x000000a800f89947 */ /* 0x008fea0003800000 */
.L_x_16:
[----:B------:R-:W-:-:S04]  /*11d0*/  UISETP.LT.AND UP0, UPT, UR40, 0x1, UPT ;  /* 0x000000012800788c */ /* 0x000fc8000bf01270 */
[----:B------:R-:W-:-:S04]  /*11e0*/  USEL UR4, UR40, 0x1, UP0 ;  /* 0x0000000128047887 */ /* 0x000fc80008000000 */
[----:B------:R-:W-:-:S06]  /*11f0*/  UIADD3 UR4, UR40, -UR4, URZ ;  /* 0x8000000428047290 */ /* 0x000fcc000fffe03f */
[----:B--23--:R-:W-:Y:S01]  /*1200*/  IMAD.U32 R0, RZ, RZ, UR4 ;  /* 0x00000004ff007e24 */ /* 0x00cfe2000f8e00ff */
[----:B------:R-:W-:Y:S05]  /*1210*/  WARPSYNC.ALL ;  /* 0x0000000000007948 */ /* 0x000fea0003800000 */
[----:B------:R-:W-:Y:S01]  /*1220*/  ISETP.GE.AND P1, PT, R0, 0x1, PT ;  /* 0x000000010000780c */ /* 0x000fe20003f26270 */
[----:B------:R-:W-:Y:S01]  /*1230*/  UIADD3 UR4, UR42, 0x8100, URZ ;  /* 0x000081002a047890 */ /* 0x000fe2000fffe03f */
[----:B------:R-:W-:Y:S01]  /*1240*/  WARPGROUP.ARRIVE ;  /* 0x00000000000079c5 */ /* 0x000fe20000000000 */
[----:B------:R-:W-:Y:S01]  /*1250*/  UMOV UR9, 0x80000020 ;  /* 0x8000002000097882 */ /* 0x000fe20000000000 */
[----:B------:R-:W-:Y:S01]  /*1260*/  UMOV UR11, 0x80000020 ;  /* 0x80000020000b7882 */ /* 0x000fe20000000000 */
[----:B------:R-:W-:-:S04]  /*1270*/  USHF.R.U32.HI UR4, URZ, 0x4, UR4 ;  /* 0x000000043f047899 */ /* 0x000fc80008011604 */
[----:B------:R-:W-:Y:S02]  /*1280*/  ULOP3.LUT UR5, UR4, 0x3fff, URZ, 0xc0, !UPT ;  /* 0x00003fff04057892 */ /* 0x000fe4000f8ec03f */
[----:B------:R-:W-:Y:S02]  /*1290*/  ULOP3.LUT UR4, UR41, 0x10000, URZ, 0xfc, !UPT ;  /* 0x0001000029047892 */ /* 0x000fe4000f8efc3f */
[----:B------:R-:W-:Y:S02]  /*12a0*/  ULOP3.LUT UR5, UR5, 0x10000, URZ, 0xfc, !UPT ;  /* 0x0001000005057892 */ /* 0x000fe4000f8efc3f */
[----:B------:R-:W-:Y:S02]  /*12b0*/  ULEA UR6, UR39, UR4, 0xa ;  /* 0x0000000427067291 */ /* 0x000fe4000f8e503f */
[----:B------:R-:W-:-:S05]  /*12c0*/  ULEA UR7, UR39, UR5, 0x9 ;  /* 0x0000000527077291 */ /* 0x000fca000f8e483f */
[----:B------:R-:W-:Y:S02]  /*12d0*/  UMOV UR8, UR6 ;  /* 0x0000000600087c82 */ /* 0x000fe40008000000 */
[----:B------:R-:W-:Y:S02]  /*12e0*/  UMOV UR10, UR7 ;  /* 0x00000007000a7c82 */ /* 0x000fe40008000000 */
[----:B------:R-:W-:Y:S01]  /*12f0*/  HGMMA.64x128x16.F32 R88, gdesc[UR8], RZ, !UPT, gsb0 ;  /* 0x01e00000085879f0 */ /* 0x000fe2000c0008ff */
[----:B------:R-:W-:Y:S01]  /*1300*/  UIADD3 UR8, UR6, 0x200, URZ ;  /* 0x0000020006087890 */ /* 0x000fe2000fffe03f */
[----:B------:R-:W-:Y:S01]  /*1310*/  UMOV UR9, 0x80000020 ;  /* 0x8000002000097882 */ /* 0x000fe20000000000 */
[----:B------:R-:W-:Y:S02]  /*1320*/  WARPGROUP.DEPBAR.LE gsb0, 0x0 ;  /* 0x00008000000079c5 */ /* 0x000fe40000010000 */
[----:B------:R-:W-:-:S07]  /*1330*/  WARPGROUP.ARRIVE ;  /* 0x00000000000079c5 */ /* 0x000fce0000000000 */
[----:B------:R-:W-:Y:S01]  /*1340*/  HGMMA.64x128x16.F32 R24, gdesc[UR8], RZ, !UPT, gsb0 ;  /* 0x01e00000081879f0 */ /* 0x000fe2000c0008ff */
[----:B------:R-:W-:Y:S02]  /*1350*/  UIADD3 UR8, UR6, 0x2, URZ ;  /* 0x0000000206087890 */ /* 0x000fe4000fffe03f */
[----:B------:R-:W-:Y:S01]  /*1360*/  UIADD3 UR10, UR7, 0x2, URZ ;  /* 0x00000002070a7890 */ /* 0x000fe2000fffe03f */
[----:B------:R-:W-:Y:S01]  /*1370*/  UMOV UR9, 0x80000020 ;  /* 0x8000002000097882 */ /* 0x000fe20000000000 */
[----:B------:R-:W-:Y:S01]  /*1380*/  UMOV UR11, 0x80000020 ;  /* 0x80000020000b7882 */ /* 0x000fe20000000000 */
[----:B------:R-:W-:Y:S02]  /*1390*/  WARPGROUP.DEPBAR.LE gsb0, 0x0 ;  /* 0x00008000000079c5 */ /* 0x000fe40000010000 */
[----:B------:R-:W-:-:S06]  /*13a0*/  WARPGROUP.ARRIVE ;  /* 0x00000000000079c5 */ /* 0x000fcc0000000000 */
[----:B------:R-:W-:Y:S01]  /*13b0*/  HGMMA.64x128x16.F32 R88, gdesc[UR8], R88, gsb0 ;  /* 0x01e00000085879f0 */ /* 0x000fe20008000858 */
[----:B------:R-:W-:Y:S01]  /*13c0*/  UIADD3 UR8, UR6, 0x202, URZ ;  /* 0x0000020206087890 */ /* 0x000fe2000fffe03f */
[----:B------:R-:W-:Y:S01]  /*13d0*/  UMOV UR9, 0x80000020 ;  /* 0x8000002000097882 */ /* 0x000fe20000000000 */
[----:B------:R-:W-:Y:S02]  /*13e0*/  WARPGROUP.DEPBAR.LE gsb0, 0x0 ;  /* 0x00008000000079c5 */ /* 0x000fe40000010000 */
[----:B------:R-:W-:-:S07]  /*13f0*/  WARPGROUP.ARRIVE ;  /* 0x00000000000079c5 */ /* 0x000fce0000000000 */
[----:B------:R-:W-:Y:S03]  /*1400*/  HGMMA.64x128x16.F32 R24, gdesc[UR8], R24, gsb0 ;  /* 0x01e00000081879f0 */ /* 0x000fe60008000818 */
[----:B------:R-:W-:Y:S02]  /*1410*/  WARPGROUP.DEPBAR.LE gsb0, 0x0 ;  /* 0x00008000000079c5 */ /* 0x000fe40000010000 */
[----:B------:R-:W-:Y:S05]  /*1420*/  @!P1 BRA `(.L_x_18) ;  /* 0x0000000400089947 */ /* 0x000fea0003800000 */
[----:B------:R-:W-:-:S04]  /*1430*/  UIADD3 UR6, UR39, 0x1, URZ ;  /* 0x0000000127067890 */ /* 0x000fc8000fffe03f */
[----:B------:R-:W-:-:S04]  /*1440*/  UISETP.NE.AND UP0, UPT, UR6, 0x2, UPT ;  /* 0x000000020600788c */ /* 0x000fc8000bf05270 */
[----:B------:R-:W-:Y:S02]  /*1450*/  USEL UR7, URZ, 0x1, UP0 ;  /* 0x000000013f077887 */ /* 0x000fe40008000000 */
[----:B------:R-:W-:Y:S02]  /*1460*/  USEL UR6, UR6, URZ, UP0 ;  /* 0x0000003f06067287 */ /* 0x000fe40008000000 */
[----:B------:R-:W-:-:S06]  /*1470*/  ULOP3.LUT UR7, UR38, UR7, URZ, 0x3c, !UPT ;  /* 0x0000000726077292 */ /* 0x000fcc000f8e3c3f */
[----:B01----:R-:W-:Y:S01]  /*1480*/  IMAD.U32 R5, RZ, RZ, UR7 ;  /* 0x00000007ff057e24 */ /* 0x003fe2000f8e00ff */
[----:B------:R-:W-:-:S06]  /*1490*/  UMOV UR7, UR39 ;  /* 0x0000002700077c82 */ /* 0x000fcc0008000000 */
.L_x_25:
[----:B01----:R-:W-:Y:S05]  /*14a0*/  @!P0 BRA `(.L_x_19) ;  /* 0x0000000000048947 */ /* 0x003fea0003800000 */
[----:B------:R-:W-:Y:S01]  /*14b0*/  BPT.TRAP 0x1 ;  /* 0x000000040000795c */ /* 0x000fe20000300000 */
.L_x_19:
[----:B------:R-:W0:Y:S01]  /*14c0*/  S2UR UR9, SR_CgaCtaId ;  /* 0x00000000000979c3 */ /* 0x000e220000008800 */
[----:B------:R-:W-:Y:S01]  /*14d0*/  UMOV UR8, 0x400 ;  /* 0x0000040000087882 */ /* 0x000fe20000000000 */
[----:B------:R-:W-:Y:S01]  /*14e0*/  SHF.L.U32 R3, R5, 0x1f, RZ ;  /* 0x0000001f05037819 */ /* 0x000fe200000006ff */
[----:B0-----:R-:W-:-:S04]  /*14f0*/  ULEA UR14, UR9, UR8, 0x18 ;  /* 0x00000008090e7291 */ /* 0x001fc8000f8ec03f */
[----:B------:R-:W-:-:S09]  /*1500*/  ULEA UR8, UR6, UR14, 0x3 ;  /* 0x0000000e06087291 */ /* 0x000fd2000f8e183f */
[----:B------:R0:W1:Y:S01]  /*1510*/  SYNCS.PHASECHK.TRANS64.TRYWAIT P1, [UR8], R3 ;  /* 0x00000003ff0075a7 */ /* 0x0000620008020148 */
[----:B------:R-:W-:Y:S05]  /*1520*/  @!P0 BRA `(.L_x_20) ;  /* 0x0000000000048947 */ /* 0x000fea0003800000 */
[----:B------:R-:W-:Y:S01]  /*1530*/  BPT.TRAP 0x1 ;  /* 0x000000040000795c */ /* 0x000fe20000300000 */
.L_x_20:
[----:B-1----:R-:W-:Y:S05]  /*1540*/  @P1 BRA `(.L_x_21) ;  /* 0x0000000000081947 */ /* 0x002fea0003800000 */
[----:B------:R-:W1:Y:S02]  /*1550*/  SYNCS.PHASECHK.TRANS64.TRYWAIT P1, [UR8], R3 ;  /* 0x00000003ff0075a7 */ /* 0x000e640008020148 */
[----:B-1----:R-:W-:Y:S05]  /*1560*/  @!P1 BRA `(.L_x_22) ;  /* 0x000000a800249947 */ /* 0x002fea0003800000 */
.L_x_21:
[----:B------:R-:W-:Y:S01]  /*1570*/  ULEA UR12, UR6, UR4, 0xa ;  /* 0x00000004060c7291 */ /* 0x000fe2000f8e503f */
[----:B------:R-:W-:Y:S01]  /*1580*/  WARPGROUP.ARRIVE ;  /* 0x00000000000079c5 */ /* 0x000fe20000000000 */
[----:B------:R-:W-:Y:S01]  /*1590*/  ULEA UR13, UR6, UR5, 0x9 ;  /* 0x00000005060d7291 */ /* 0x000fe2000f8e483f */
[----:B------:R-:W-:Y:S01]  /*15a0*/  UMOV UR9, 0x80000020 ;  /* 0x8000002000097882 */ /* 0x000fe20000000000 */
[----:B------:R-:W-:-:S03]  /*15b0*/  UMOV UR11, 0x80000020 ;  /* 0x80000020000b7882 */ /* 0x000fc60000000000 */
[----:B------:R-:W-:Y:S02]  /*15c0*/  UMOV UR8, UR12 ;  /* 0x0000000c00087c82 */ /* 0x000fe40008000000 */
[----:B------:R-:W-:Y:S02]  /*15d0*/  UMOV UR10, UR13 ;  /* 0x0000000d000a7c82 */ /* 0x000fe40008000000 */
[----:B------:R-:W-:Y:S01]  /*15e0*/  HGMMA.64x128x16.F32 R88, gdesc[UR8], R88, gsb0 ;  /* 0x01e00000085879f0 */ /* 0x000fe20008000858 */
[----:B------:R-:W-:Y:S01]  /*15f0*/  UIADD3 UR8, UR12, 0x200, URZ ;  /* 0x000002000c087890 */ /* 0x000fe2000fffe03f */
[----:B------:R-:W-:Y:S01]  /*1600*/  UMOV UR9, 0x80000020 ;  /* 0x8000002000097882 */ /* 0x000fe20000000000 */
[----:B------:R-:W-:Y:S02]  /*1610*/  WARPGROUP.DEPBAR.LE gsb0, 0x0 ;  /* 0x00008000000079c5 */ /* 0x000fe40000010000 */
[----:B------:R-:W-:-:S07]  /*1620*/  WARPGROUP.ARRIVE ;  /* 0x00000000000079c5 */ /* 0x000fce0000000000 */
[----:B------:R-:W-:Y:S01]  /*1630*/  HGMMA.64x128x16.F32 R24, gdesc[UR8], R24, gsb0 ;  /* 0x01e00000081879f0 */ /* 0x000fe20008000818 */
        /* <DEDUP_REMOVED lines=14> */
[----:B------:R-:W-:Y:S01]  /*1720*/  BPT.TRAP 0x1 ;  /* 0x000000040000795c */ /* 0x000fe20000300000 */
.L_x_23:
[----:B------:R-:W-:Y:S01]  /*1730*/  ULEA UR8, UR7, UR14, 0x3 ;  /* 0x0000000e07087291 */ /* 0x000fe2000f8e183f */
[----:B------:R-:W-:-:S03]  /*1740*/  ISETP.GT.U32.AND P1, PT, R19, 0x1, PT ;  /* 0x000000011300780c */ /* 0x000fc60003f24070 */
[----:B------:R-:W-:-:S04]  /*1750*/  UIADD3 UR8, UR8, 0x10, URZ ;  /* 0x0000001008087890 */ /* 0x000fc8000fffe03f */
[----:B------:R-:W-:-:S09]  /*1760*/  UPRMT UR8, URZ, 0x654, UR8 ;  /* 0x000006543f087896 */ /* 0x000fd20008000008 */
[----:B------:R-:W-:Y:S01]  /*1770*/  SYNCS.ARRIVE.TRANS64.RED.A1T0 RZ, [UR8], RZ ;  /* 0x000000ffffff79a7 */ /* 0x000fe20008100408 */
[----:B------:R-:W-:Y:S05]  /*1780*/  @P1 BRA `(.L_x_24) ;  /* 0x0000000000041947 */ /* 0x000fea0003800000 */
[----:B------:R-:W-:Y:S01]  /*1790*/  BPT.TRAP 0x1 ;  /* 0x000000040000795c */ /* 0x000fe20000300000 */
.L_x_24:
[----:B------:R-:W-:Y:S01]  /*17a0*/  UIADD3 UR6, UR6, 0x1, URZ ;  /* 0x0000000106067890 */ /* 0x000fe2000fffe03f */
[C---:B------:R-:W-:Y:S01]  /*17b0*/  ISETP.GT.AND P1, PT, R0.reuse, 0x1, PT ;  /* 0x000000010000780c */ /* 0x040fe20003f24270 */
[----:B------:R-:W-:Y:S01]  /*17c0*/  UIADD3 UR7, UR7, 0x1, URZ ;  /* 0x0000000107077890 */ /* 0x000fe2000fffe03f */
[----:B------:R-:W-:Y:S01]  /*17d0*/  VIADD R0, R0, 0xffffffff ;  /* 0xffffffff00007836 */ /* 0x000fe20000000000 */
[----:B------:R-:W-:Y:S02]  /*17e0*/  UISETP.NE.AND UP0, UPT, UR6, 0x2, UPT ;  /* 0x000000020600788c */ /* 0x000fe4000bf05270 */
[----:B------:R-:W-:Y:S02]  /*17f0*/  UISETP.NE.AND UP1, UPT, UR7, 0x2, UPT ;  /* 0x000000020700788c */ /* 0x000fe4000bf25270 */
[----:B------:R-:W-:Y:S02]  /*1800*/  USEL UR8, URZ, 0x1, UP0 ;  /* 0x000000013f087887 */ /* 0x000fe40008000000 */
[----:B------:R-:W-:-:S02]  /*1810*/  USEL UR6, UR6, URZ, UP0 ;  /* 0x0000003f06067287 */ /* 0x000fc40008000000 */
[----:B------:R-:W-:Y:S02]  /*1820*/  USEL UR7, UR7, URZ, UP1 ;  /* 0x0000003f07077287 */ /* 0x000fe40008800000 */
[----:B------:R-:W-:Y:S01]  /*1830*/  LOP3.LUT R5, R5, UR8, RZ, 0x3c, !PT ;  /* 0x0000000805057c12 */ /* 0x000fe2000f8e3cff */
[----:B------:R-:W-:Y:S09]  /*1840*/  @P1 BRA `(.L_x_25) ;  /* 0xfffffffc00141947 */ /* 0x000ff2000383ffff */
.L_x_18:
[----:B------:R-:W2:Y:S02]  /*1850*/  LDC R0, c[0x0][0x28c] ;  /* 0x0000a300ff007b82 */ /* 0x000ea40000000800 */
[----:B--2---:R-:W-:-:S13]  /*1860*/  ISETP.GE.AND P1, PT, R0, 0x1, PT ;  /* 0x000000010000780c */ /* 0x004fda0003f26270 */
[----:B------:R-:W-:Y:S05]  /*1870*/  @!P1 BRA `(.L_x_26) ;  /* 0x0000000000409947 */ /* 0x000fea0003800000 */
[----:B------:R-:W-:Y:S05]  /*1880*/  @!P0 BRA `(.L_x_27) ;  /* 0x0000000000048947 */ /* 0x000fea0003800000 */
[----:B------:R-:W-:Y:S01]  /*1890*/  BPT.TRAP 0x1 ;  /* 0x000000040000795c */ /* 0x000fe20000300000 */
.L_x_27:
[----:B------:R-:W2:Y:S01]  /*18a0*/  S2UR UR6, SR_CgaCtaId ;  /* 0x00000000000679c3 */ /* 0x000ea20000008800 */
[----:B------:R-:W-:Y:S01]  /*18b0*/  UISETP.LT.AND UP0, UPT, UR40, 0x1, UPT ;  /* 0x000000012800788c */ /* 0x000fe2000bf01270 */
[----:B------:R-:W-:Y:S01]  /*18c0*/  ISETP.GT.U32.AND P0, PT, R19, 0x1, PT ;  /* 0x000000011300780c */ /* 0x000fe20003f04070 */
[----:B------:R-:W-:Y:S02]  /*18d0*/  UMOV UR5, 0x400 ;  /* 0x0000040000057882 */ /* 0x000fe40000000000 */
[----:B------:R-:W-:-:S04]  /*18e0*/  USEL UR4, UR40, 0x1, UP0 ;  /* 0x0000000128047887 */ /* 0x000fc80008000000 */
[----:B------:R-:W-:-:S04]  /*18f0*/  UIADD3 UR4, UR39, UR40, -UR4 ;  /* 0x0000002827047290 */ /* 0x000fc8000fffe804 */
[----:B------:R-:W-:-:S04]  /*1900*/  USHF.L.U32 UR4, UR4, 0x3, URZ ;  /* 0x0000000304047899 */ /* 0x000fc8000800063f */
[----:B------:R-:W-:Y:S02]  /*1910*/  ULOP3.LUT UR4, UR4, 0x8, URZ, 0xc0, !UPT ;  /* 0x0000000804047892 */ /* 0x000fe4000f8ec03f */
[----:B--2---:R-:W-:-:S04]  /*1920*/  ULEA UR5, UR6, UR5, 0x18 ;  /* 0x0000000506057291 */ /* 0x004fc8000f8ec03f */
[----:B------:R-:W-:-:S04]  /*1930*/  UIADD3 UR4, UR5, 0x10, UR4 ;  /* 0x0000001005047890 */ /* 0x000fc8000fffe004 */
[----:B------:R-:W-:-:S09]  /*1940*/  UPRMT UR4, URZ, 0x654, UR4 ;  /* 0x000006543f047896 */ /* 0x000fd20008000004 */
[----:B------:R-:W-:Y:S01]  /*1950*/  SYNCS.ARRIVE.TRANS64.RED.A1T0 RZ, [UR4], RZ ;  /* 0x000000ffffff79a7 */ /* 0x000fe20008100404 */
[----:B------:R-:W-:Y:S05]  /*1960*/  @P0 BRA `(.L_x_26) ;  /* 0x0000000000040947 */ /* 0x000fea0003800000 */
[----:B------:R-:W-:Y:S01]  /*1970*/  BPT.TRAP 0x1 ;  /* 0x000000040000795c */ /* 0x000fe20000300000 */
.L_x_26:
[----:B------:R-:W2:Y:S01]  /*1980*/  LDC R6, c[0x0][0x288] ;  /* 0x0000a200ff067b82 */ /* 0x000ea20000000800 */
[----:B01----:R-:W-:Y:S01]  /*1990*/  LOP3.LUT R4, R18, 0x60, RZ, 0xc0, !PT ;  /* 0x0000006012047812 */ /* 0x003fe200078ec0ff */
[----:B------:R-:W-:Y:S01]  /*19a0*/  UIADD3 UR39, UR40, UR39, URZ ;  /* 0x0000002728277290 */ /* 0x000fe2000fffe03f */
[----:B------:R-:W-:Y:S01]  /*19b0*/  LOP3.LUT R0, R22, 0x1, RZ, 0xc0, !PT ;  /* 0x0000000116007812 */ /* 0x000fe200078ec0ff */
[----:B------:R-:W-:Y:S01]  /*19c0*/  IMAD.SHL.U32 R13, R153, 0x80, RZ ;  /* 0x00000080990d7824 */ /* 0x000fe200078e00ff */
[----:B------:R-:W-:Y:S01]  /*19d0*/  SHF.R.U32.HI R3, RZ, 0x2, R18 ;  /* 0x00000002ff037819 */ /* 0x000fe20000011612 */
[----:B------:R-:W-:Y:S01]  /*19e0*/  USHF.R.U32.HI UR4, URZ, 0x1, UR39 ;  /* 0x000000013f047899 */ /* 0x000fe20008011627 */
[----:B------:R-:W-:Y:S01]  /*19f0*/  SHF.R.U32.HI R10, RZ, 0x1, R4 ;  /* 0x00000001ff0a7819 */ /* 0x000fe20000011604 */
[----:B------:R-:W-:Y:S01]  /*1a00*/  IMAD.SHL.U32 R4, R0, 0x40, RZ ;  /* 0x0000004000047824 */ /* 0x000fe200078e00ff */
[----:B------:R-:W-:Y:S01]  /*1a10*/  LOP3.LUT R3, R3, 0x7, RZ, 0xc0, !PT ;  /* 0x0000000703037812 */ /* 0x000fe200078ec0ff */
[----:B------:R-:W-:Y:S01]  /*1a20*/  IMAD.SHL.U32 R15, R152, 0x100, RZ ;  /* 0x00000100980f7824 */ /* 0x000fe200078e00ff */
[----:B------:R-:W-:Y:S01]  /*1a30*/  ULOP3.LUT UR4, UR4, 0x1, URZ, 0xc0, !UPT ;  /* 0x0000000104047892 */ /* 0x000fe2000f8ec03f */
[----:B------:R-:W-:Y:S01]  /*1a40*/  SHF.R.S32.HI R21, RZ, 0x1f, R23 ;  /* 0x0000001fff157819 */ /* 0x000fe20000011417 */
[----:B------:R-:W-:Y:S01]  /*1a50*/  ULDC UR8, c[0x0][0x284] ;  /* 0x0000a10000087ab9 */ /* 0x000fe20000000800 */
[--C-:B------:R-:W-:Y:S01]  /*1a60*/  IADD3 R5, RZ, -R10, -R3.reuse ;  /* 0x8000000aff057210 */ /* 0x100fe20007ffe803 */
[----:B------:R-:W-:Y:S01]  /*1a70*/  UISETP.GT.U32.AND UP1, UPT, UR39, 0x1, UPT ;  /* 0x000000012700788c */ /* 0x000fe2000bf24070 */
[----:B------:R-:W-:Y:S01]  /*1a80*/  LOP3.LUT R3, R4, 0x40, R3, 0xe2, !PT ;  /* 0x0000004004037812 */ /* 0x000fe200078ee203 */
[----:B------:R-:W-:Y:S01]  /*1a90*/  UISETP.NE.U32.AND UP0, UPT, UR4, 0x1, UPT ;  /* 0x000000010400788c */ /* 0x000fe2000bf05070 */
[----:B------:R-:W-:Y:S01]  /*1aa0*/  LOP3.LUT R4, R18, 0x3, RZ, 0xc0, !PT ;  /* 0x0000000312047812 */ /* 0x000fe200078ec0ff */
[----:B------:R-:W-:Y:S01]  /*1ab0*/  ULDC.64 UR6, c[0x0][0x5d0] ;  /* 0x0001740000067ab9 */ /* 0x000fe20000000a00 */
[----:B------:R-:W-:Y:S01]  /*1ac0*/  UISETP.LT.U32.AND UP1, UPT, UR40, 0x2, UP1 ;  /* 0x000000022800788c */ /* 0x000fe20008f21070 */
[----:B------:R-:W-:Y:S01]  /*1ad0*/  IMAD.WIDE R8, R152, 0x100, RZ ;  /* 0x0000010098087825 */ /* 0x000fe200078e02ff */
[----:B------:R-:W-:Y:S01]  /*1ae0*/  UISETP.GT.U32.AND UP0, UPT, UR40, 0x1, !UP0 ;  /* 0x000000012800788c */ /* 0x000fe2000c704070 */
[----:B--2---:R-:W-:-:S02]  /*1af0*/  ISETP.GE.AND P0, PT, R13, R6, PT ;  /* 0x000000060d00720c */ /* 0x004fc40003f06270 */
[----:B------:R-:W-:Y:S01]  /*1b00*/  IMAD R12, R4, -0x2, R6 ;  /* 0xfffffffe040c7824 */ /* 0x000fe200078e0206 */
[----:B------:R-:W-:Y:S01]  /*1b10*/  SHF.L.U32 R6, R18, 0x1, RZ ;  /* 0x0000000112067819 */ /* 0x000fe200000006ff */
[----:B------:R-:W-:Y:S01]  /*1b20*/  IMAD R4, R21, UR6, RZ ;  /* 0x0000000615047c24 */ /* 0x000fe2000f8e02ff */
[----:B------:R-:W-:Y:S01]  /*1b30*/  ISETP.GE.OR P0, PT, R15, UR8, P0 ;  /* 0x000000080f007c0c */ /* 0x000fe20008706670 */
[----:B------:R-:W-:Y:S01]  /*1b40*/  IMAD R0, R0, -0x40, R5 ;  /* 0xffffffc000007824 */ /* 0x000fe200078e0205 */
[----:B------:R-:W-:Y:S01]  /*1b50*/  LOP3.LUT R6, R13, 0x6, R6, 0xf8, !PT ;  /* 0x000000060d067812 */ /* 0x000fe200078ef806 */
[----:B------:R-:W-:Y:S01]  /*1b60*/  USEL UR5, URZ, 0x1, !UP1 ;  /* 0x000000013f057887 */ /* 0x000fe2000c800000 */
[----:B------:R-:W-:Y:S01]  /*1b70*/  IMAD R11, R23, UR7, R4 ;  /* 0x00000007170b7c24 */ /* 0x000fe2000f8e0204 */
[----:B------:R-:W-:Y:S01]  /*1b80*/  USEL UR4, URZ, 0x1, !UP0 ;  /* 0x000000013f047887 */ /* 0x000fe2000c000000 */
[----:B------:R-:W-:Y:S01]  /*1b90*/  SHF.R.S32.HI R7, RZ, 0x1f, R6 ;  /* 0x0000001fff077819 */ /* 0x000fe20000011406 */
[----:B------:R-:W-:Y:S01]  /*1ba0*/  ULOP3.LUT UR39, UR39, 0x1, URZ, 0xc0, !UPT ;  /* 0x0000000127277892 */ /* 0x000fe2000f8ec03f */
[----:B------:R-:W-:Y:S01]  /*1bb0*/  LOP3.LUT R153, R8, R3, R10, 0xfe, !PT ;  /* 0x0000000308997212 */ /* 0x000fe200078efe0a */
[----:B------:R-:W-:Y:S01]  /*1bc0*/  ULOP3.LUT UR38, UR4, UR38, UR5, 0x96, !UPT ;  /* 0x0000002604267292 */ /* 0x000fe2000f8e9605 */
[----:B------:R-:W-:Y:S01]  /*1bd0*/  IADD3 R3, -R15, UR8, R0 ;  /* 0x000000080f037c10 */ /* 0x000fe2000fffe100 */
[----:B------:R-:W-:-:S04]  /*1be0*/  IMAD.WIDE.U32 R4, R23, UR6, R6 ;  /* 0x0000000617047c25 */ /* 0x000fc8000f8e0006 */
[----:B------:R-:W-:Y:S02]  /*1bf0*/  IMAD.IADD R11, R5, 0x1, R11 ;  /* 0x00000001050b7824 */ /* 0x000fe400078e020b */
[----:B------:R-:W-:Y:S02]  /*1c00*/  IMAD.IADD R0, R12, 0x1, -R13 ;  /* 0x000000010c007824 */ /* 0x000fe400078e0a0d */
[----:B------:R-:W-:Y:S02]  /*1c10*/  IMAD.MOV.U32 R152, RZ, RZ, -0x1 ;  /* 0xffffffffff987424 */ /* 0x000fe400078e00ff */
[----:B------:R-:W-:Y:S01]  /*1c20*/  IMAD.MOV.U32 R10, RZ, RZ, R4 ;  /* 0x000000ffff0a7224 */ /* 0x000fe200078e0004 */
[----:B------:R-:W-:Y:S06]  /*1c30*/  @P0 BRA `(.L_x_28) ;  /* 0x00000084006c0947 */ /* 0x000fec0003800000 */
[----:B------:R-:W0:Y:S01]  /*1c40*/  LDC.64 R4, c[0x0][0x5c8] ;  /* 0x00017200ff047b82 */ /* 0x000e220000000a00 */
[----:B-----5:R-:W-:Y:S01]  /*1c50*/  FSETP.NEU.AND P0, PT, R155, RZ, PT ;  /* 0x000000ff9b00720b */ /* 0x020fe20003f0d000 */
[----:B------:R-:W-:Y:S01]  /*1c60*/  BSSY B0, `(.L_x_28) ;  /* 0x0000858000007945 */ /* 0x000fe20003800000 */
[----:B------:R-:W-:-:S04]  /*1c70*/  ISETP.GT.AND P3, PT, R3, RZ, PT ;  /* 0x000000ff0300720c */ /* 0x000fc80003f64270 */
[----:B------:R-:W-:Y:S01]  /*1c80*/  ISETP.GT.AND P1, PT, R0, RZ, P3 ;  /* 0x000000ff0000720c */ /* 0x000fe20001f24270 */
[-C--:B0-----:R-:W-:Y:S02]  /*1c90*/  IMAD R12, R9, R4.reuse, RZ ;  /* 0x00000004090c7224 */ /* 0x081fe400078e02ff */
[----:B------:R-:W-:-:S04]  /*1ca0*/  IMAD.WIDE.U32 R166, R153, R4, R10 ;  /* 0x0000000499a67225 */ /* 0x000fc800078e000a */
[----:B------:R-:W-:-:S04]  /*1cb0*/  IMAD R11, R153, R5, R12 ;  /* 0x00000005990b7224 */ /* 0x000fc800078e020c */
[----:B------:R-:W-:Y:S01]  /*1cc0*/  IMAD.IADD R169, R167, 0x1, R11 ;  /* 0x00000001a7a97824 */ /* 0x000fe200078e020b */
[----:B------:R-:W-:Y:S06]  /*1cd0*/  @!P0 BRA `(.L_x_29) ;  /* 0x00000060000c8947 */ /* 0x000fec0003800000 */
[----:B------:R-:W0:Y:S01]  /*1ce0*/  LDC.64 R12, c[0x0][0x5b8] ;  /* 0x00016e00ff0c7b82 */ /* 0x000e220000000a00 */
[----:B------:R-:W-:-:S07]  /*1cf0*/  ULDC.64 UR4, c[0x0][0x5c0] ;  /* 0x0001700000047ab9 */ /* 0x000fce0000000a00 */
[----:B------:R-:W1:Y:S08]  /*1d00*/  LDC.64 R14, c[0x0][0x5b0] ;  /* 0x00016c00ff0e7b82 */ /* 0x000e700000000a00 */
[----:B------:R-:W2:Y:S01]  /*1d10*/  LDC.64 R10, c[0x0][0x5a8] ;  /* 0x00016a00ff0a7b82 */ /* 0x000ea20000000a00 */
[----:B0-----:R-:W-:-:S04]  /*1d20*/  IMAD R20, R21, R12, RZ ;  /* 0x0000000c15147224 */ /* 0x001fc800078e02ff */
[C---:B------:R-:W-:Y:S02]  /*1d30*/  IMAD R13, R23.reuse, R13, R20 ;  /* 0x0000000d170d7224 */ /* 0x040fe400078e0214 */
[----:B------:R-:W-:-:S04]  /*1d40*/  IMAD.WIDE.U32 R20, R23, R12, R6 ;  /* 0x0000000c17147225 */ /* 0x000fc800078e0006 */
[----:B-1----:R-:W-:Y:S01]  /*1d50*/  IMAD R156, R9, R14, RZ ;  /* 0x0000000e099c7224 */ /* 0x002fe200078e02ff */
[----:B------:R-:W-:-:S03]  /*1d60*/  IADD3 R157, R21, R13, RZ ;  /* 0x0000000d159d7210 */ /* 0x000fc60007ffe0ff */
[----:B------:R-:W-:Y:S02]  /*1d70*/  IMAD R167, R153, R15, R156 ;  /* 0x0000000f99a77224 */ /* 0x000fe400078e029c */
[----:B------:R-:W-:-:S04]  /*1d80*/  IMAD.MOV.U32 R156, RZ, RZ, R20 ;  /* 0x000000ffff9c7224 */ /* 0x000fc800078e0014 */
[----:B------:R-:W-:-:S04]  /*1d90*/  IMAD.WIDE.U32 R158, R153, R14, R156 ;  /* 0x0000000e999e7225 */ /* 0x000fc800078e009c */
[----:B------:R-:W-:Y:S01]  /*1da0*/  IMAD.IADD R159, R159, 0x1, R167 ;  /* 0x000000019f9f7824 */ /* 0x000fe200078e02a7 */
[----:B--2---:R-:W-:-:S04]  /*1db0*/  LEA R160, P0, R158, R10, 0x1 ;  /* 0x0000000a9ea07211 */ /* 0x004fc800078008ff */
[----:B------:R-:W-:-:S05]  /*1dc0*/  LEA.HI.X R161, R158, R11, R159, 0x1, P0 ;  /* 0x0000000b9ea17211 */ /* 0x000fca00000f0c9f */
[----:B------:R-:W2:Y:S01]  /*1dd0*/  @P1 LDG.E.LTC128B.U16 R165, desc[UR36][R160.64] ;  /* 0x00000024a0a51981 */ /* 0x000ea2000c1e1520 */
[----:B------:R-:W-:Y:S01]  /*1de0*/  IMAD.WIDE.U32 R162, R153, R14, R6 ;  /* 0x0000000e99a27225 */ /* 0x000fe200078e0006 */
[----:B------:R-:W-:Y:S01]  /*1df0*/  ISETP.GT.AND P2, PT, R0, 0x1, P3 ;  /* 0x000000010000780c */ /* 0x000fe20001f44270 */
[----:B------:R-:W-:Y:S02]  /*1e00*/  BSSY B1, `(.L_x_30) ;  /* 0x0000012000017945 */ /* 0x000fe40003800000 */
[----:B------:R-:W-:Y:S02]  /*1e10*/  IMAD.IADD R163, R167, 0x1, R163 ;  /* 0x00000001a7a37824 */ /* 0x000fe400078e02a3 */
[----:B------:R-:W-:-:S04]  /*1e20*/  IMAD.WIDE.U32 R162, R23, R12, R162 ;  /* 0x0000000c17a27225 */ /* 0x000fc800078e00a2 */
[----:B--2---:R-:W-:-:S05]  /*1e30*/  HADD2.F32 R158, -RZ, R165.H0_H0 ;  /* 0x200000a5ff9e7230 */ /* 0x004fca0000004100 */
[----:B------:R-:W-:Y:S01]  /*1e40*/  FMUL R159, R158, R155 ;  /* 0x0000009b9e9f7220 */ /* 0x000fe20000400000 */
[----:B------:R-:W-:-:S03]  /*1e50*/  LEA R158, P0, R166, UR4, 0x1 ;  /* 0x00000004a69e7c11 */ /* 0x000fc6000f8008ff */
[----:B------:R-:W-:Y:S01]  /*1e60*/  FFMA R159, R88, R154, R159 ;  /* 0x0000009a589f7223 */ /* 0x000fe2000000009f */
[----:B------:R-:W-:-:S04]  /*1e70*/  IMAD.IADD R88, R13, 0x1, R163 ;  /* 0x000000010d587824 */ /* 0x000fc800078e02a3 */
[----:B------:R-:W-:Y:S02]  /*1e80*/  F2FP.F16.F32.PACK_AB R161, RZ, R159 ;  /* 0x0000009fffa1723e */ /* 0x000fe400000000ff */
[----:B------:R-:W-:Y:S02]  /*1e90*/  LEA.HI.X R159, R166, UR5, R169, 0x1, P0 ;  /* 0x00000005a69f7c11 */ /* 0x000fe400080f0ca9 */
[----:B------:R-:W-:Y:S02]  /*1ea0*/  PRMT R163, R161, 0x7610, R163 ;  /* 0x00007610a1a37816 */ /* 0x000fe400000000a3 */
[----:B------:R-:W-:-:S03]  /*1eb0*/  LEA R160, P0, R162, R10, 0x1 ;  /* 0x0000000aa2a07211 */ /* 0x000fc600078008ff */
[----:B------:R0:W-:Y:S01]  /*1ec0*/  @P1 STG.E.U16 desc[UR36][R158.64], R163 ;  /* 0x000000a39e001986 */ /* 0x0001e2000c101524 */
[----:B------:R-:W-:Y:S01]  /*1ed0*/  LEA.HI.X R161, R162, R11, R88, 0x1, P0 ;  /* 0x0000000ba2a17211 */ /* 0x000fe200000f0c58 */
[C---:B------:R-:W-:Y:S01]  /*1ee0*/  IMAD.SHL.U32 R162, R14.reuse, 0x8, RZ ;  /* 0x000000080ea27824 */ /* 0x040fe200078e00ff */
[----:B0-----:R-:W-:Y:S01]  /*1ef0*/  SHF.L.U64.HI R163, R14, 0x3, R15 ;  /* 0x000000030ea37819 */ /* 0x001fe2000001020f */
[----:B------:R-:W-:Y:S06]  /*1f00*/  @!P2 BRA `(.L_x_31) ;  /* 0x000000000004a947 */ /* 0x000fec0003800000 */
[----:B------:R0:W5:Y:S02]  /*1f10*/  LDG.E.LTC128B.U16 R165, desc[UR36][R160.64+0x2] ;  /* 0x00000224a0a57981 */ /* 0x000164000c1e1520 */
.L_x_31:
[----:B------:R-:W-:Y:S05]  /*1f20*/  BSYNC B1 ;  /* 0x0000000000017941 */ /* 0x000fea0003800000 */
.L_x_30:
[----:B-----5:R-:W-:Y:S01]  /*1f30*/  HADD2.F32 R88, -RZ, R165.H0_H0 ;  /* 0x200000a5ff587230 */ /* 0x020fe20000004100 */
[----:B------:R-:W-:Y:S01]  /*1f40*/  ISETP.GT.AND P0, PT, R3, 0x8, PT ;  /* 0x000000080300780c */ /* 0x000fe20003f04270 */
[----:B------:R-:W-:Y:S01]  /*1f50*/  IMAD.WIDE.U32 R170, R153, R14, R162 ;  /* 0x0000000e99aa7225 */ /* 0x000fe200078e00a2 */
[----:B------:R-:W-:-:S03]  /*1f60*/  PRMT R172, R165, 0x7610, R172 ;  /* 0x00007610a5ac7816 */ /* 0x000fc600000000ac */
[----:B------:R-:W-:Y:S01]  /*1f70*/  FMUL R88, R88, R155 ;  /* 0x0000009b58587220 */ /* 0x000fe20000400000 */
[----:B------:R-:W-:Y:S01]  /*1f80*/  IMAD.IADD R169, R167, 0x1, R171 ;  /* 0x00000001a7a97824 */ /* 0x000fe200078e02ab */
[----:B------:R-:W-:Y:S02]  /*1f90*/  IADD3 R166, P4, R20, R170, RZ ;  /* 0x000000aa14a67210 */ /* 0x000fe40007f9e0ff */
[----:B------:R-:W-:Y:S01]  /*1fa0*/  FFMA R89, R89, R154, R88 ;  /* 0x0000009a59597223 */ /* 0x000fe20000000058 */
[----:B------:R-:W-:Y:S02]  /*1fb0*/  ISETP.GT.AND P1, PT, R0, RZ, P0 ;  /* 0x000000ff0000720c */ /* 0x000fe40000724270 */
[----:B------:R-:W-:Y:S02]  /*1fc0*/  IADD3.X R167, R169, R157, RZ, P4, !PT ;  /* 0x0000009da9a77210 */ /* 0x000fe400027fe4ff */
[----:B------:R-:W-:Y:S02]  /*1fd0*/  F2FP.F16.F32.PACK_AB R168, RZ, R89 ;  /* 0x00000059ffa8723e */ /* 0x000fe400000000ff */
[----:B------:R-:W-:-:S02]  /*1fe0*/  LEA R88, P4, R166, R10, 0x1 ;  /* 0x0000000aa6587211 */ /* 0x000fc400078808ff */
[----:B------:R-:W-:Y:S02]  /*1ff0*/  PRMT R171, R168, 0x7610, R171 ;  /* 0x00007610a8ab7816 */ /* 0x000fe400000000ab */
[----:B------:R-:W-:-:S03]  /*2000*/  LEA.HI.X R89, R166, R11, R167, 0x1, P4 ;  /* 0x0000000ba6597211 */ /* 0x000fc600020f0ca7 */
[----:B------:R1:W-:Y:S04]  /*2010*/  @P2 STG.E.U16 desc[UR36][R158.64+0x2], R171 ;  /* 0x000002ab9e002986 */ /* 0x0003e8000c101524 */
[----:B------:R2:W3:Y:S01]  /*2020*/  @P1 LDG.E.LTC128B.U16 R172, desc[UR36][R88.64] ;  /* 0x0000002458ac1981 */ /* 0x0004e2000c1e1520 */
[----:B------:R-:W-:Y:S01]  /*2030*/  IMAD.SHL.U32 R165, R4, 0x10, RZ ;  /* 0x0000001004a57824 */ /* 0x000fe200078e00ff */
[----:B------:R-:W-:Y:S01]  /*2040*/  IADD3 R170, P2, R6, R170, RZ ;  /* 0x000000aa06aa7210 */ /* 0x000fe20007f5e0ff */
[----:B------:R-:W-:Y:S03]  /*2050*/  BSSY B1, `(.L_x_32) ;  /* 0x0000011000017945 */ /* 0x000fe60003800000 */
[----:B------:R-:W-:Y:S01]  /*2060*/  IADD3 R168, P4, R165, R158, RZ ;  /* 0x0000009ea5a87210 */ /* 0x000fe20007f9e0ff */
[----:B-1----:R-:W-:Y:S01]  /*2070*/  IMAD.X R171, R7, 0x1, R169, P2 ;  /* 0x0000000107ab7824 */ /* 0x002fe200010e06a9 */
[----:B------:R-:W-:Y:S01]  /*2080*/  ISETP.GT.AND P2, PT, R0, 0x1, P0 ;  /* 0x000000010000780c */ /* 0x000fe20000744270 */
[----:B------:R-:W-:-:S03]  /*2090*/  IMAD.WIDE.U32 R170, R23, R12, R170 ;  /* 0x0000000c17aa7225 */ /* 0x000fc600078e00aa */
[----:B--2---:R-:W-:Y:S01]  /*20a0*/  LEA R88, P5, R170, R10, 0x1 ;  /* 0x0000000aaa587211 */ /* 0x004fe200078a08ff */
[----:B---3--:R-:W-:-:S05]  /*20b0*/  HADD2.F32 R166, -RZ, R172.H0_H0 ;  /* 0x200000acffa67230 */ /* 0x008fca0000004100 */
[----:B------:R-:W-:Y:S01]  /*20c0*/  FMUL R167, R166, R155 ;  /* 0x0000009ba6a77220 */ /* 0x000fe20000400000 */
[----:B------:R-:W-:-:S03]  /*20d0*/  IMAD.IADD R166, R13, 0x1, R171 ;  /* 0x000000010da67824 */ /* 0x000fc600078e02ab */
[----:B------:R-:W-:Y:S01]  /*20e0*/  FFMA R90, R90, R154, R167 ;  /* 0x0000009a5a5a7223 */ /* 0x000fe200000000a7 */
[----:B------:R-:W-:Y:S02]  /*20f0*/  SHF.L.U64.HI R167, R4, 0x4, R5 ;  /* 0x0000000404a77819 */ /* 0x000fe40000010205 */
[----:B------:R-:W-:Y:S02]  /*2100*/  LEA.HI.X R89, R170, R11, R166, 0x1, P5 ;  /* 0x0000000baa597211 */ /* 0x000fe400028f0ca6 */
[----:B------:R-:W-:Y:S01]  /*2110*/  F2FP.F16.F32.PACK_AB R90, RZ, R90 ;  /* 0x0000005aff5a723e */ /* 0x000fe200000000ff */
[----:B------:R-:W-:-:S05]  /*2120*/  IMAD.X R169, R167, 0x1, R159, P4 ;  /* 0x00000001a7a97824 */ /* 0x000fca00020e069f */
[----:B------:R1:W-:Y:S01]  /*2130*/  @P1 STG.E.U16 desc[UR36][R168.64], R90 ;  /* 0x0000005aa8001986 */ /* 0x0003e2000c101524 */
[----:B------:R-:W-:Y:S05]  /*2140*/  @!P2 BRA `(.L_x_33) ;  /* 0x000000000004a947 */ /* 0x000fea0003800000 */
[----:B------:R2:W5:Y:S02]  /*2150*/  LDG.E.LTC128B.U16 R172, desc[UR36][R88.64+0x2] ;  /* 0x0000022458ac7981 */ /* 0x000564000c1e1520 */
.L_x_33:
[----:B------:R-:W-:Y:S05]  /*2160*/  BSYNC B1 ;  /* 0x0000000000017941 */ /* 0x000fea0003800000 */
.L_x_32:
[----:B-1---5:R-:W-:Y:S01]  /*2170*/  HADD2.F32 R90, -RZ, R172.H0_H0 ;  /* 0x200000acff5a7230 */ /* 0x022fe20000004100 */
[----:B------:R-:W-:Y:S01]  /*2180*/  ISETP.GT.AND P1, PT, R0, 0x8, P3 ;  /* 0x000000080000780c */ /* 0x000fe20001f24270 */
[----:B------:R-:W-:Y:S03]  /*2190*/  BSSY B1, `(.L_x_34) ;  /* 0x000000a000017945 */ /* 0x000fe60003800000 */
[----:B------:R-:W-:-:S04]  /*21a0*/  FMUL R90, R90, R155 ;  /* 0x0000009b5a5a7220 */ /* 0x000fc80000400000 */
[----:B------:R-:W-:Y:S01]  /*21b0*/  FFMA R90, R91, R154, R90 ;  /* 0x0000009a5b5a7223 */ /* 0x000fe2000000005a */
[----:B------:R-:W-:-:S04]  /*21c0*/  @P2 IMAD.MOV.U32 R91, RZ, RZ, R169 ;  /* 0x000000ffff5b2224 */ /* 0x000fc800078e00a9 */
[----:B------:R-:W-:-:S04]  /*21d0*/  F2FP.F16.F32.PACK_AB R90, RZ, R90 ;  /* 0x0000005aff5a723e */ /* 0x000fc800000000ff */
[----:B------:R-:W-:Y:S01]  /*21e0*/  PRMT R166, R90, 0x7610, R166 ;  /* 0x000076105aa67816 */ /* 0x000fe200000000a6 */
[----:B------:R-:W-:-:S05]  /*21f0*/  @P2 IMAD.MOV.U32 R90, RZ, RZ, R168 ;  /* 0x000000ffff5a2224 */ /* 0x000fca00078e00a8 */
[----:B------:R1:W-:Y:S01]  /*2200*/  @P2 STG.E.U16 desc[UR36][R90.64+0x2], R166 ;  /* 0x000002a65a002986 */ /* 0x0003e2000c101524 */
[----:B------:R-:W-:Y:S05]  /*2210*/  @!P1 BRA `(.L_x_35) ;  /* 0x0000000000049947 */ /* 0x000fea0003800000 */
[----:B------:R3:W5:Y:S02]  /*2220*/  LDG.E.LTC128B.U16 R172, desc[UR36][R160.64+0x10] ;  /* 0x00001024a0ac7981 */ /* 0x000764000c1e1520 */
.L_x_35:
[----:B------:R-:W-:Y:S05]  /*2230*/  BSYNC B1 ;  /* 0x0000000000017941 */ /* 0x000fea0003800000 */
.L_x_34:
[----:B-1---5:R-:W-:Y:S01]  /*2240*/  HADD2.F32 R90, -RZ, R172.H0_H0 ;  /* 0x200000acff5a7230 */ /* 0x022fe20000004100 */
[----:B------:R-:W-:Y:S01]  /*2250*/  ISETP.GT.AND P2, PT, R0, 0x9, P3 ;  /* 0x000000090000780c */ /* 0x000fe20001f44270 */
[----:B------:R-:W-:Y:S03]  /*2260*/  BSSY B1, `(.L_x_36) ;  /* 0x000000a000017945 */ /* 0x000fe60003800000 */
[----:B------:R-:W-:Y:S01]  /*2270*/  FMUL R91, R90, R155 ;  /* 0x0000009b5a5b7220 */ /* 0x000fe20000400000 */
[----:B------:R-:W-:-:S03]  /*2280*/  @P1 MOV R90, R158 ;  /* 0x0000009e005a1202 */ /* 0x000fc60000000f00 */
[----:B------:R-:W-:-:S05]  /*2290*/  FFMA R91, R92, R154, R91 ;  /* 0x0000009a5c5b7223 */ /* 0x000fca000000005b */
[----:B------:R-:W-:-:S04]  /*22a0*/  F2FP.F16.F32.PACK_AB R91, RZ, R91 ;  /* 0x0000005bff5b723e */ /* 0x000fc800000000ff */
[----:B------:R-:W-:Y:S01]  /*22b0*/  PRMT R92, R91, 0x7610, R92 ;  /* 0x000076105b5c7816 */ /* 0x000fe2000000005c */
[----:B------:R-:W-:-:S05]  /*22c0*/  @P1 IMAD.MOV.U32 R91, RZ, RZ, R159 ;  /* 0x000000ffff5b1224 */ /* 0x000fca00078e009f */
[----:B------:R1:W-:Y:S01]  /*22d0*/  @P1 STG.E.U16 desc[UR36][R90.64+0x10], R92 ;  /* 0x0000105c5a001986 */ /* 0x0003e2000c101524 */
[----:B------:R-:W-:Y:S05]  /*22e0*/  @!P2 BRA `(.L_x_37) ;  /* 0x000000000004a947 */ /* 0x000fea0003800000 */
[----:B------:R4:W5:Y:S02]  /*22f0*/  LDG.E.LTC128B.U16 R172, desc[UR36][R160.64+0x12] ;  /* 0x00001224a0ac7981 */ /* 0x000964000c1e1520 */
.L_x_37:
[----:B------:R-:W-:Y:S05]  /*2300*/  BSYNC B1 ;  /* 0x0000000000017941 */ /* 0x000fea0003800000 */
.L_x_36:
[----:B-1---5:R-:W-:Y:S01]  /*2310*/  HADD2.F32 R90, -RZ, R172.H0_H0 ;  /* 0x200000acff5a7230 */ /* 0x022fe20000004100 */
[----:B------:R-:W-:Y:S01]  /*2320*/  ISETP.GT.AND P1, PT, R0, 0x8, P0 ;  /* 0x000000080000780c */ /* 0x000fe20000724270 */
[----:B------:R-:W-:Y:S01]  /*2330*/  @P2 IMAD.MOV.U32 R91, RZ, RZ, R159 ;  /* 0x000000ffff5b2224 */ /* 0x000fe200078e009f */
[----:B------:R-:W-:Y:S02]  /*2340*/  BSSY B1, `(.L_x_38) ;  /* 0x0000009000017945 */ /* 0x000fe40003800000 */
[----:B------:R-:W-:-:S04]  /*2350*/  FMUL R90, R90, R155 ;  /* 0x0000009b5a5a7220 */ /* 0x000fc80000400000 */
[----:B------:R-:W-:-:S05]  /*2360*/  FFMA R90, R93, R154, R90 ;  /* 0x0000009a5d5a7223 */ /* 0x000fca000000005a */
[----:B------:R-:W-:-:S04]  /*2370*/  F2FP.F16.F32.PACK_AB R90, RZ, R90 ;  /* 0x0000005aff5a723e */ /* 0x000fc800000000ff */
[----:B------:R-:W-:Y:S01]  /*2380*/  PRMT R92, R90, 0x7610, R92 ;  /* 0x000076105a5c7816 */ /* 0x000fe2000000005c */
[----:B------:R-:W-:-:S05]  /*2390*/  @P2 IMAD.MOV.U32 R90, RZ, RZ, R158 ;  /* 0x000000ffff5a2224 */ /* 0x000fca00078e009e */
[----:B------:R1:W-:Y:S01]  /*23a0*/  @P2 STG.E.U16 desc[UR36][R90.64+0x12], R92 ;  /* 0x0000125c5a002986 */ /* 0x0003e2000c101524 */
[----:B------:R-:W-:Y:S05]  /*23b0*/  @!P1 BRA `(.L_x_39) ;  /* 0x0000000000049947 */ /* 0x000fea0003800000 */
[----:B------:R0:W5:Y:S02]  /*23c0*/  LDG.E.LTC128B.U16 R172, desc[UR36][R88.64+0x10] ;  /* 0x0000102458ac7981 */ /* 0x000164000c1e1520 */
.L_x_39:
[----:B------:R-:W-:Y:S05]  /*23d0*/  BSYNC B1 ;  /* 0x0000000000017941 */ /* 0x000fea0003800000 */
.L_x_38:
[----:B-1---5:R-:W-:Y:S01]  /*23e0*/  HADD2.F32 R90, -RZ, R172.H0_H0 ;  /* 0x200000acff5a7230 */ /* 0x022fe20000004100 */
[----:B------:R-:W-:Y:S01]  /*23f0*/  ISETP.GT.AND P2, PT, R0, 0x9, P0 ;  /* 0x000000090000780c */ /* 0x000fe20000744270 */
[----:B------:R-:W-:Y:S03]  /*2400*/  BSSY B1, `(.L_x_40) ;  /* 0x000000a000017945 */ /* 0x000fe60003800000 */
[----:B------:R-:W-:Y:S01]  /*2410*/  FMUL R91, R90, R155 ;  /* 0x0000009b5a5b7220 */ /* 0x000fe20000400000 */
[----:B------:R-:W-:-:S03]  /*2420*/  @P1 IMAD.MOV.U32 R90, RZ, RZ, R168 ;  /* 0x000000ffff5a1224 */ /* 0x000fc600078e00a8 */
[----:B------:R-:W-:-:S05]  /*2430*/  FFMA R91, R94, R154, R91 ;  /* 0x0000009a5e5b7223 */ /* 0x000fca000000005b */
[----:B------:R-:W-:-:S04]  /*2440*/  F2FP.F16.F32.PACK_AB R91, RZ, R91 ;  /* 0x0000005bff5b723e */ /* 0x000fc800000000ff */
[----:B------:R-:W-:Y:S01]  /*2450*/  PRMT R92, R91, 0x7610, R92 ;  /* 0x000076105b5c7816 */ /* 0x000fe2000000005c */
[----:B------:R-:W-:-:S05]  /*2460*/  @P1 IMAD.MOV.U32 R91, RZ, RZ, R169 ;  /* 0x000000ffff5b1224 */ /* 0x000fca00078e00a9 */
[----:B------:R1:W-:Y:S01]  /*2470*/  @P1 STG.E.U16 desc[UR36][R90.64+0x10], R92 ;  /* 0x0000105c5a001986 */ /* 0x0003e2000c101524 */
[----:B------:R-:W-:Y:S05]  /*2480*/  @!P2 BRA `(.L_x_41) ;  /* 0x000000000004a947 */ /* 0x000fea0003800000 */
[----:B------:R0:W5:Y:S02]  /*2490*/  LDG.E.LTC128B.U16 R172, desc[UR36][R88.64+0x12] ;  /* 0x0000122458ac7981 */ /* 0x000164000c1e1520 */
.L_x_41:
[----:B------:R-:W-:Y:S05]  /*24a0*/  BSYNC B1 ;  /* 0x0000000000017941 */ /* 0x000fea0003800000 */
.L_x_40:
[----:B-1---5:R-:W-:Y:S01]  /*24b0*/  HADD2.F32 R90, -RZ, R172.H0_H0 ;  /* 0x200000acff5a7230 */ /* 0x022fe20000004100 */
[----:B------:R-:W-:Y:S01]  /*24c0*/  @P2 MOV R91, R169 ;  /* 0x000000a9005b2202 */ /* 0x000fe20000000f00 */
[----:B------:R-:W-:Y:S01]  /*24d0*/  BSSY B1, `(.L_x_42) ;  /* 0x000000a000017945 */ /* 0x000fe20003800000 */
[----:B------:R-:W-:Y:S02]  /*24e0*/  ISETP.GT.AND P1, PT, R0, 0x10, P3 ;  /* 0x000000100000780c */ /* 0x000fe40001f24270 */
        /* <DEDUP_REMOVED lines=8> */
.L_x_43:
[----:B------:R-:W-:Y:S05]  /*2570*/  BSYNC B1 ;  /* 0x0000000000017941 */ /* 0x000fea0003800000 */
.L_x_42:
        /* <DEDUP_REMOVED lines=12> */
.L_x_45:
[----:B------:R-:W-:Y:S05]  /*2640*/  BSYNC B1 ;  /* 0x0000000000017941 */ /* 0x000fea0003800000 */
.L_x_44:
        /* <DEDUP_REMOVED lines=12> */
.L_x_47:
[----:B------:R-:W-:Y:S05]  /*2710*/  BSYNC B1 ;  /* 0x0000000000017941 */ /* 0x000fea0003800000 */
.L_x_46:
        /* <DEDUP_REMOVED lines=12> */
.L_x_49:
[----:B------:R-:W-:Y:S05]  /*27e0*/  BSYNC B1 ;  /* 0x0000000000017941 */ /* 0x000fea0003800000 */
.L_x_48:
[----:B-1---5:R-:W-:Y:S01]  /*27f0*/  HADD2.F32 R90, -RZ, R172.H0_H0 ;  /* 0x200000acff5a7230 */ /* 0x022fe20000004100 */
[----:B------:R-:W-:Y:S01]  /*2800*/  ISETP.GT.AND P1, PT, R0, 0x18, P3 ;  /* 0x000000180000780c */ /* 0x000fe20001f24270 */
[----:B------:R-:W-:Y:S01]  /*2810*/  @P2 IMAD.MOV.U32 R91, RZ, RZ, R169 ;  /* 0x000000ffff5b2224 */ /* 0x000fe200078e00a9 */
[----:B------:R-:W-:Y:S02]  /*2820*/  BSSY B1, `(.L_x_50) ;  /* 0x0000009000017945 */ /* 0x000fe40003800000 */
[----:B------:R-:W-:-:S04]  /*2830*/  FMUL R90, R90, R155 ;  /* 0x0000009b5a5a7220 */ /* 0x000fc80000400000 */
[----:B------:R-:W-:-:S05]  /*2840*/  FFMA R90, R99, R154, R90 ;  /* 0x0000009a635a7223 */ /* 0x000fca000000005a */
[----:B------:R-:W-:-:S04]  /*2850*/  F2FP.F16.F32.PACK_AB R90, RZ, R90 ;  /* 0x0000005aff5a723e */ /* 0x000fc800000000ff */
[----:B------:R-:W-:Y:S02]  /*2860*/  PRMT R92, R90, 0x7610, R92 ;  /* 0x000076105a5c7816 */ /* 0x000fe4000000005c */
[----:B------:R-:W-:-:S05]  /*2870*/  @P2 MOV R90, R168 ;  /* 0x000000a8005a2202 */ /* 0x000fca0000000f00 */
[----:B------:R1:W-:Y:S01]  /*2880*/  @P2 STG.E.U16 desc[UR36][R90.64+0x22], R92 ;  /* 0x0000225c5a002986 */ /* 0x0003e2000c101524 */
[----:B------:R-:W-:Y:S05]  /*2890*/  @!P1 BRA `(.L_x_51) ;  /* 0x0000000000049947 */ /* 0x000fea0003800000 */
[----:B------:R0:W5:Y:S02]  /*28a0*/  LDG.E.LTC128B.U16 R172, desc[UR36][R160.64+0x30] ;  /* 0x00003024a0ac7981 */ /* 0x000164000c1e1520 */
.L_x_51:
[----:B------:R-:W-:Y:S05]  /*28b0*/  BSYNC B1 ;  /* 0x0000000000017941 */ /* 0x000fea0003800000 */
.L_x_50:
        /* <DEDUP_REMOVED lines=12> */
.L_x_53:
[----:B------:R-:W-:Y:S05]  /*2980*/  BSYNC B1 ;  /* 0x0000000000017941 */ /* 0x000fea0003800000 */
.L_x_52:
        /* <DEDUP_REMOVED lines=12> */
.L_x_55:
[----:B------:R-:W-:Y:S05]  /*2a50*/  BSYNC B1 ;  /* 0x0000000000017941 */ /* 0x000fea0003800000 */
.L_x_54:
[----:B-1---5:R-:W-:Y:S01]  /*2a60*/  HADD2.F32 R90, -RZ, R172.H0_H0 ;  /* 0x200000acff5a7230 */ /* 0x022fe20000004100 */
[----:B------:R-:W-:Y:S01]  /*2a70*/  ISETP.GT.AND P2, PT, R0, 0x19, P0 ;  /* 0x000000190000780c */ /* 0x000fe20000744270 */
[----:B------:R-:W-:Y:S03]  /*2a80*/  BSSY B1, `(.L_x_56) ;  /* 0x000000a000017945 */ /* 0x000fe60003800000 */
[----:B------:R-:W-:Y:S01]  /*2a90*/  FMUL R91, R90, R155 ;  /* 0x0000009b5a5b7220 */ /* 0x000fe20000400000 */
[----:B------:R-:W-:-:S03]  /*2aa0*/  @P1 IMAD.MOV.U32 R90, RZ, RZ, R168 ;  /* 0x000000ffff5a1224 */ /* 0x000fc600078e00a8 */
[----:B------:R-:W-:-:S05]  /*2ab0*/  FFMA R91, R102, R154, R91 ;  /* 0x0000009a665b7223 */ /* 0x000fca000000005b */
[----:B------:R-:W-:-:S04]  /*2ac0*/  F2FP.F16.F32.PACK_AB R91, RZ, R91 ;  /* 0x0000005bff5b723e */ /* 0x000fc800000000ff */
[----:B------:R-:W-:Y:S02]  /*2ad0*/  PRMT R92, R91, 0x7610, R92 ;  /* 0x000076105b5c7816 */ /* 0x000fe4000000005c */
[----:B------:R-:W-:-:S05]  /*2ae0*/  @P1 MOV R91, R169 ;  /* 0x000000a9005b1202 */ /* 0x000fca0000000f00 */
[----:B------:R1:W-:Y:S01]  /*2af0*/  @P1 STG.E.U16 desc[UR36][R90.64+0x30], R92 ;  /* 0x0000305c5a001986 */ /* 0x0003e2000c101524 */
[----:B------:R-:W-:Y:S05]  /*2b00*/  @!P2 BRA `(.L_x_57) ;  /* 0x000000000004a947 */ /* 0x000fea0003800000 */
[----:B------:R0:W5:Y:S02]  /*2b10*/  LDG.E.LTC128B.U16 R172, desc[UR36][R88.64+0x32] ;  /* 0x0000322458ac7981 */ /* 0x000164000c1e1520 */
.L_x_57:
[----:B------:R-:W-:Y:S05]  /*2b20*/  BSYNC B1 ;  /* 0x0000000000017941 */ /* 0x000fea0003800000 */
.L_x_56:
        /* <DEDUP_REMOVED lines=12> */
.L_x_59:
[----:B------:R-:W-:Y:S05]  /*2bf0*/  BSYNC B1 ;  /* 0x0000000000017941 */ /* 0x000fea0003800000 */
.L_x_58:
        /* <DEDUP_REMOVED lines=12> */
.L_x_61:
[----:B------:R-:W-:Y:S05]  /*2cc0*/  BSYNC B1 ;  /* 0x0000000000017941 */ /* 0x000fea0003800000 */
.L_x_60:
        /* <DEDUP_REMOVED lines=12> */
.L_x_63:
[----:B------:R-:W-:Y:S05]  /*2d90*/  BSYNC B1 ;  /* 0x0000000000017941 */ /* 0x000fea0003800000 */
.L_x_62:
        /* <DEDUP_REMOVED lines=12> */
.L_x_65:
[----:B------:R-:W-:Y:S05]  /*2e60*/  BSYNC B1 ;  /* 0x0000000000017941 */ /* 0x000fea0003800000 */
.L_x_64:
        /* <DEDUP_REMOVED lines=12> */
.L_x_67:
[----:B------:R-:W-:Y:S05]  /*2f30*/  BSYNC B1 ;  /* 0x0000000000017941 */ /* 0x000fea0003800000 */
.L_x_66:
        /* <DEDUP_REMOVED lines=12> */
.L_x_69:
[----:B------:R-:W-:Y:S05]  /*3000*/  BSYNC B1 ;  /* 0x0000000000017941 */ /* 0x000fea0003800000 */
.L_x_68:
        /* <DEDUP_REMOVED lines=12> */
.L_x_71:
[----:B------:R-:W-:Y:S05]  /*30d0*/  BSYNC B1 ;  /* 0x0000000000017941 */ /* 0x000fea0003800000 */
.L_x_70:
        /* <DEDUP_REMOVED lines=12> */
.L_x_73:
[----:B------:R-:W-:Y:S05]  /*31a0*/  BSYNC B1 ;  /* 0x0000000000017941 */ /* 0x000fea0003800000 */
.L_x_72:
        /* <DEDUP_REMOVED lines=12> */
.L_x_75:
[----:B------:R-:W-:Y:S05]  /*3270*/  BSYNC B1 ;  /* 0x0000000000017941 */ /* 0x000fea0003800000 */
.L_x_74:
        /* <DEDUP_REMOVED lines=12> */
.L_x_77:
[----:B------:R-:W-:Y:S05]  /*3340*/  BSYNC B1 ;  /* 0x0000000000017941 */ /* 0x000fea0003800000 */
.L_x_76:
        /* <DEDUP_REMOVED lines=12> */
.L_x_79:
[----:B------:R-:W-:Y:S05]  /*3410*/  BSYNC B1 ;  /* 0x0000000000017941 */ /* 0x000fea0003800000 */
.L_x_78:
        /* <DEDUP_REMOVED lines=12> */
.L_x_81:
[----:B------:R-:W-:Y:S05]  /*34e0*/  BSYNC B1 ;  /* 0x0000000000017941 */ /* 0x000fea0003800000 */
.L_x_80:
        /* <DEDUP_REMOVED lines=12> */
.L_x_83:
[----:B------:R-:W-:Y:S05]  /*35b0*/  BSYNC B1 ;  /* 0x0000000000017941 */ /* 0x000fea0003800000 */
.L_x_82:
        /* <DEDUP_REMOVED lines=12> */
.L_x_85:
[----:B------:R-:W-:Y:S05]  /*3680*/  BSYNC B1 ;  /* 0x0000000000017941 */ /* 0x000fea0003800000 */
.L_x_84:
        /* <DEDUP_REMOVED lines=12> */
.L_x_87:
[----:B------:R-:W-:Y:S05]  /*3750*/  BSYNC B1 ;  /* 0x0000000000017941 */ /* 0x000fea0003800000 */
.L_x_86:
        /* <DEDUP_REMOVED lines=12> */
.L_x_89:
[----:B------:R-:W-:Y:S05]  /*3820*/  BSYNC B1 ;  /* 0x0000000000017941 */ /* 0x000fea0003800000 */
.L_x_88:
        /* <DEDUP_REMOVED lines=12> */
.L_x_91:
[----:B------:R-:W-:Y:S05]  /*38f0*/  BSYNC B1 ;  /* 0x0000000000017941 */ /* 0x000fea0003800000 */
.L_x_90:
        /* <DEDUP_REMOVED lines=12> */
.L_x_93:
[----:B------:R-:W-:Y:S05]  /*39c0*/  BSYNC B1 ;  /* 0x0000000000017941 */ /* 0x000fea0003800000 */
.L_x_92:
        /* <DEDUP_REMOVED lines=12> */
.L_x_95:
[----:B------:R-:W-:Y:S05]  /*3a90*/  BSYNC B1 ;  /* 0x0000000000017941 */ /* 0x000fea0003800000 */
.L_x_94:
        /* <DEDUP_REMOVED lines=12> */
.L_x_97:
[----:B------:R-:W-:Y:S05]  /*3b60*/  BSYNC B1 ;  /* 0x0000000000017941 */ /* 0x000fea0003800000 */
.L_x_96:
        /* <DEDUP_REMOVED lines=12> */
.L_x_99:
[----:B------:R-:W-:Y:S05]  /*3c30*/  BSYNC B1 ;  /* 0x0000000000017941 */ /* 0x000fea0003800000 */
.L_x_98:
        /* <DEDUP_REMOVED lines=12> */
.L_x_101:
[----:B------:R-:W-:Y:S05]  /*3d00*/  BSYNC B1 ;  /* 0x0000000000017941 */ /* 0x000fea0003800000 */
.L_x_100:
        /* <DEDUP_REMOVED lines=12> */
.L_x_103:
[----:B------:R-:W-:Y:S05]  /*3dd0*/  BSYNC B1 ;  /* 0x0000000000017941 */ /* 0x000fea0003800000 */
.L_x_102:
        /* <DEDUP_REMOVED lines=12> */
.L_x_105:
[----:B------:R-:W-:Y:S05]  /*3ea0*/  BSYNC B1 ;  /* 0x0000000000017941 */ /* 0x000fea0003800000 */
.L_x_104:
        /* <DEDUP_REMOVED lines=12> */
.L_x_107:
[----:B------:R-:W-:Y:S05]  /*3f70*/  BSYNC B1 ;  /* 0x0000000000017941 */ /* 0x000fea0003800000 */
.L_x_106:
        /* <DEDUP_REMOVED lines=12> */
.L_x_109:
[----:B------:R-:W-:Y:S05]  /*4040*/  BSYNC B1 ;  /* 0x0000000000017941 */ /* 0x000fea0003800000 */
.L_x_108:
        /* <DEDUP_REMOVED lines=12> */
.L_x_111:
[----:B------:R-:W-:Y:S05]  /*4110*/  BSYNC B1 ;  /* 0x0000000000017941 */ /* 0x000fea0003800000 */
.L_x_110:
        /* <DEDUP_REMOVED lines=12> */
.L_x_113:
[----:B------:R-:W-:Y:S05]  /*41e0*/  BSYNC B1 ;  /* 0x0000000000017941 */ /* 0x000fea0003800000 */
.L_x_112:
        /* <DEDUP_REMOVED lines=12> */
.L_x_115:
[----:B------:R-:W-:Y:S05]  /*42b0*/  BSYNC B1 ;  /* 0x0000000000017941 */ /* 0x000fea0003800000 */
.L_x_114:
        /* <DEDUP_REMOVED lines=12> */
.L_x_117:
[----:B------:R-:W-:Y:S05]  /*4380*/  BSYNC B1 ;  /* 0x0000000000017941 */ /* 0x000fea0003800000 */
.L_x_116:
        /* <DEDUP_REMOVED lines=12> */
.L_x_119:
[----:B------:R-:W-:Y:S05]  /*4450*/  BSYNC B1 ;  /* 0x0000000000017941 */ /* 0x000fea0003800000 */
.L_x_118:
        /* <DEDUP_REMOVED lines=12> */
.L_x_121:
[----:B------:R-:W-:Y:S05]  /*4520*/  BSYNC B1 ;  /* 0x0000000000017941 */ /* 0x000fea0003800000 */
.L_x_120:
        /* <DEDUP_REMOVED lines=12> */
.L_x_123:
[----:B------:R-:W-:Y:S05]  /*45f0*/  BSYNC B1 ;  /* 0x0000000000017941 */ /* 0x000fea0003800000 */
.L_x_122:
        /* <DEDUP_REMOVED lines=12> */
.L_x_125:
[----:B------:R-:W-:Y:S05]  /*46c0*/  BSYNC B1 ;  /* 0x0000000000017941 */ /* 0x000fea0003800000 */
.L_x_124:
        /* <DEDUP_REMOVED lines=12> */
.L_x_127:
[----:B------:R-:W-:Y:S05]  /*4790*/  BSYNC B1 ;  /* 0x0000000000017941 */ /* 0x000fea0003800000 */
.L_x_126:
        /* <DEDUP_REMOVED lines=12> */
.L_x_129:
[----:B------:R-:W-:Y:S05]  /*4860*/  BSYNC B1 ;  /* 0x0000000000017941 */ /* 0x000fea0003800000 */
.L_x_128:
        /* <DEDUP_REMOVED lines=12> */
.L_x_131:
[----:B------:R-:W-:Y:S05]  /*4930*/  BSYNC B1 ;  /* 0x0000000000017941 */ /* 0x000fea0003800000 */
.L_x_130:
        /* <DEDUP_REMOVED lines=12> */
.L_x_133:
[----:B------:R-:W-:Y:S05]  /*4a00*/  BSYNC B1 ;  /* 0x0000000000017941 */ /* 0x000fea0003800000 */
.L_x_132:
        /* <DEDUP_REMOVED lines=12> */
.L_x_135:
[----:B------:R-:W-:Y:S05]  /*4ad0*/  BSYNC B1 ;  /* 0x0000000000017941 */ /* 0x000fea0003800000 */
.L_x_134:
        /* <DEDUP_REMOVED lines=12> */
.L_x_137:
[----:B------:R-:W-:Y:S05]  /*4ba0*/  BSYNC B1 ;  /* 0x0000000000017941 */ /* 0x000fea0003800000 */
.L_x_136:
        /* <DEDUP_REMOVED lines=12> */
.L_x_139:
[----:B------:R-:W-:Y:S05]  /*4c70*/  BSYNC B1 ;  /* 0x0000000000017941 */ /* 0x000fea0003800000 */
.L_x_138:
        /* <DEDUP_REMOVED lines=12> */
.L_x_141:
[----:B------:R-:W-:Y:S05]  /*4d40*/  BSYNC B1 ;  /* 0x0000000000017941 */ /* 0x000fea0003800000 */
.L_x_140:
        /* <DEDUP_REMOVED lines=12> */
.L_x_143:
[----:B------:R-:W-:Y:S05]  /*4e10*/  BSYNC B1 ;  /* 0x0000000000017941 */ /* 0x000fea0003800000 */
.L_x_142:
        /* <DEDUP_REMOVED lines=12> */
.L_x_145:
[----:B------:R-:W-:Y:S05]  /*4ee0*/  BSYNC B1 ;  /* 0x0000000000017941 */ /* 0x000fea0003800000 */
.L_x_144:
        /* <DEDUP_REMOVED lines=12> */
.L_x_147:
[----:B------:R-:W-:Y:S05]  /*4fb0*/  BSYNC B1 ;  /* 0x0000000000017941 */ /* 0x000fea0003800000 */
.L_x_146:
        /* <DEDUP_REMOVED lines=12> */
.L_x_149:
[----:B------:R-:W-:Y:S05]  /*5080*/  BSYNC B1 ;  /* 0x0000000000017941 */ /* 0x000fea0003800000 */
.L_x_148:
        /* <DEDUP_REMOVED lines=12> */
.L_x_151:
[----:B------:R-:W-:Y:S05]  /*5150*/  BSYNC B1 ;  /* 0x0000000000017941 */ /* 0x000fea0003800000 */
.L_x_150:
[----:B-----5:R-:W-:Y:S01]  /*5160*/  HADD2.F32 R8, -RZ, R172.H0_H0 ;  /* 0x200000acff087230 */ /* 0x020fe20000004100 */
[----:B------:R-:W-:Y:S01]  /*5170*/  ISETP.GT.AND P1, PT, R0, 0x79, P0 ;  /* 0x000000790000780c */ /* 0x000fe20000724270 */
[----:B------:R-:W-:Y:S01]  /*5180*/  BSSY B1, `(.L_x_152) ;  /* 0x000000c000017945 */ /* 0x000fe20003800000 */
[----:B------:R-:W-:Y:S02]  /*5190*/  IADD3 R153, P0, R153, 0x80, RZ ;  /* 0x0000008099997810 */ /* 0x000fe40007f1e0ff */
[----:B-1----:R-:W-:Y:S01]  /*51a0*/  FMUL R91, R8, R155 ;  /* 0x0000009b085b7220 */ /* 0x002fe20000400000 */
[----:B------:R-:W-:-:S03]  /*51b0*/  @P2 IMAD.MOV.U32 R8, RZ, RZ, R168 ;  /* 0x000000ffff082224 */ /* 0x000fc600078e00a8 */
[----:B------:R-:W-:-:S05]  /*51c0*/  FFMA R91, R150, R154, R91 ;  /* 0x0000009a965b7223 */ /* 0x000fca000000005b */
[----:B------:R-:W-:-:S04]  /*51d0*/  F2FP.F16.F32.PACK_AB R91, RZ, R91 ;  /* 0x0000005bff5b723e */ /* 0x000fc800000000ff */
[----:B------:R-:W-:Y:S01]  /*51e0*/  PRMT R90, R91, 0x7610, R90 ;  /* 0x000076105b5a7816 */ /* 0x000fe2000000005a */
[----:B------:R-:W-:Y:S02]  /*51f0*/  IMAD.X R91, RZ, RZ, R9, P0 ;  /* 0x000000ffff5b7224 */ /* 0x000fe400000e0609 */
[----:B------:R-:W-:-:S05]  /*5200*/  @P2 IMAD.MOV.U32 R9, RZ, RZ, R169 ;  /* 0x000000ffff092224 */ /* 0x000fca00078e00a9 */
[----:B------:R1:W-:Y:S01]  /*5210*/  @P2 STG.E.U16 desc[UR36][R8.64+0xf0], R90 ;  /* 0x0000f05a08002986 */ /* 0x0003e2000c101524 */
[----:B------:R-:W-:Y:S05]  /*5220*/  @!P1 BRA `(.L_x_153) ;  /* 0x0000000000049947 */ /* 0x000fea0003800000 */
[----:B------:R0:W5:Y:S02]  /*5230*/  LDG.E.LTC128B.U16 R172, desc[UR36][R88.64+0xf2] ;  /* 0x0000f22458ac7981 */ /* 0x000164000c1e1520 */
.L_x_153:
[----:B------:R-:W-:Y:S05]  /*5240*/  BSYNC B1 ;  /* 0x0000000000017941 */ /* 0x000fea0003800000 */
.L_x_152:
[----:B-1---5:R-:W-:Y:S01]  /*5250*/  HADD2.F32 R8, -RZ, R172.H0_H0 ;  /* 0x200000acff087230 */ /* 0x022fe20000004100 */
[----:B------:R-:W-:Y:S01]  /*5260*/  ISETP.GT.AND P0, PT, R3, 0x80, PT ;  /* 0x000000800300780c */ /* 0x000fe20003f04270 */
[----:B------:R-:W-:-:S03]  /*5270*/  IMAD R90, R91, R14, RZ ;  /* 0x0000000e5b5a7224 */ /* 0x000fc600078e02ff */
[----:B0-2---:R-:W-:Y:S01]  /*5280*/  FMUL R88, R8, R155 ;  /* 0x0000009b08587220 */ /* 0x005fe20000400000 */
[C---:B------:R-:W-:Y:S01]  /*5290*/  IMAD R97, R153.reuse, R15, R90 ;  /* 0x0000000f99617224 */ /* 0x040fe200078e025a */
[----:B------:R-:W-:Y:S01]  /*52a0*/  ISETP.GT.AND P3, PT, R0, RZ, P0 ;  /* 0x000000ff0000720c */ /* 0x000fe20000764270 */
[----:B------:R-:W-:-:S04]  /*52b0*/  IMAD.WIDE.U32 R8, R153, R14, R156 ;  /* 0x0000000e99087225 */ /* 0x000fc800078e009c */
[----:B------:R-:W-:Y:S01]  /*52c0*/  FFMA R151, R151, R154, R88 ;  /* 0x0000009a97977223 */ /* 0x000fe20000000058 */
[----:B------:R-:W-:Y:S02]  /*52d0*/  IADD3 R9, R9, R97, RZ ;  /* 0x0000006109097210 */ /* 0x000fe40007ffe0ff */
[C---:B------:R-:W-:Y:S02]  /*52e0*/  LEA R88, P2, R8.reuse, R10, 0x1 ;  /* 0x0000000a08587211 */ /* 0x040fe400078408ff */
[----:B------:R-:W-:Y:S02]  /*52f0*/  F2FP.F16.F32.PACK_AB R151, RZ, R151 ;  /* 0x00000097ff97723e */ /* 0x000fe400000000ff */
[----:B------:R-:W-:-:S03]  /*5300*/  LEA.HI.X R89, R8, R11, R9, 0x1, P2 ;  /* 0x0000000b08597211 */ /* 0x000fc600010f0c09 */
[----:B------:R0:W-:Y:S04]  /*5310*/  @P1 STG.E.U16 desc[UR36][R168.64+0xf2], R151 ;  /* 0x0000f297a8001986 */ /* 0x0001e8000c101524 */
[----:B------:R-:W2:Y:S01]  /*5320*/  @P3 LDG.E.LTC128B.U16 R172, desc[UR36][R88.64] ;  /* 0x0000002458ac3981 */ /* 0x000ea2000c1e1520 */
[----:B------:R-:W-:Y:S01]  /*5330*/  IMAD.WIDE.U32 R8, R153, R14, R6 ;  /* 0x0000000e99087225 */ /* 0x000fe200078e0006 */
[----:B------:R-:W-:Y:S01]  /*5340*/  SHF.L.U64.HI R95, R4, 0x8, R5 ;  /* 0x00000008045f7819 */ /* 0x000fe20000010205 */
[----:B------:R-:W-:Y:S01]  /*5350*/  BSSY B1, `(.L_x_154) ;  /* 0x0000011000017945 */ /* 0x000fe20003800000 */
[----:B------:R-:W-:Y:S01]  /*5360*/  ISETP.GT.AND P2, PT, R0, 0x1, P0 ;  /* 0x000000010000780c */ /* 0x000fe20000744270 */
[----:B------:R-:W-:Y:S02]  /*5370*/  IMAD.IADD R9, R97, 0x1, R9 ;  /* 0x0000000161097824 */ /* 0x000fe400078e0209 */
[----:B------:R-:W-:-:S02]  /*5380*/  IMAD.SHL.U32 R93, R4, 0x100, RZ ;  /* 0x00000100045d7824 */ /* 0x000fc400078e00ff */
[----:B--2---:R-:W-:-:S05]  /*5390*/  HADD2.F32 R90, -RZ, R172.H0_H0 ;  /* 0x200000acff5a7230 */ /* 0x004fca0000004100 */
[----:B------:R-:W-:Y:S01]  /*53a0*/  FMUL R15, R90, R155 ;  /* 0x0000009b5a0f7220 */ /* 0x000fe20000400000 */
[----:B------:R-:W-:Y:S01]  /*53b0*/  IMAD.WIDE.U32 R90, R23, R12, R8 ;  /* 0x0000000c175a7225 */ /* 0x000fe200078e0008 */
[----:B------:R-:W-:-:S03]  /*53c0*/  IADD3 R8, P1, R93, R158, RZ ;  /* 0x0000009e5d087210 */ /* 0x000fc60007f3e0ff */
[----:B------:R-:W-:Y:S01]  /*53d0*/  FFMA R15, R24, R154, R15 ;  /* 0x0000009a180f7223 */ /* 0x000fe2000000000f */
[----:B------:R-:W-:Y:S01]  /*53e0*/  IMAD.IADD R5, R13, 0x1, R91 ;  /* 0x000000010d057824 */ /* 0x000fe200078e025b */
[C---:B------:R-:W-:Y:S01]  /*53f0*/  LEA R4, P4, R90.reuse, R10, 0x1 ;  /* 0x0000000a5a047211 */ /* 0x040fe200078808ff */
[----:B------:R-:W-:Y:S02]  /*5400*/  IMAD.X R9, R95, 0x1, R159, P1 ;  /* 0x000000015f097824 */ /* 0x000fe400008e069f */
[----:B------:R-:W-:Y:S02]  /*5410*/  F2FP.F16.F32.PACK_AB R15, RZ, R15 ;  /* 0x0000000fff0f723e */ /* 0x000fe400000000ff */
[----:B------:R-:W-:-:S03]  /*5420*/  LEA.HI.X R5, R90, R11, R5, 0x1, P4 ;  /* 0x0000000b5a057211 */ /* 0x000fc600020f0c05 */
[----:B------:R0:W-:Y:S01]  /*5430*/  @P3 STG.E.U16 desc[UR36][R8.64], R15 ;  /* 0x0000000f08003986 */ /* 0x0001e2000c101524 */
[----:B------:R-:W-:Y:S05]  /*5440*/  @!P2 BRA `(.L_x_155) ;  /* 0x000000000004a947 */ /* 0x000fea0003800000 */
[----:B------:R1:W5:Y:S02]  /*5450*/  LDG.E.LTC128B.U16 R172, desc[UR36][R4.64+0x2] ;  /* 0x0000022404ac7981 */ /* 0x000364000c1e1520 */
.L_x_155:
[----:B------:R-:W-:Y:S05]  /*5460*/  BSYNC B1 ;  /* 0x0000000000017941 */ /* 0x000fea0003800000 */
.L_x_154:
[----:B-----5:R-:W-:Y:S01]  /*5470*/  HADD2.F32 R24, -RZ, R172.H0_H0 ;  /* 0x200000acff187230 */ /* 0x020fe20000004100 */
[----:B------:R-:W-:Y:S01]  /*5480*/  ISETP.GT.AND P1, PT, R3, 0x88, PT ;  /* 0x000000880300780c */ /* 0x000fe20003f24270 */
[----:B0-----:R-:W-:Y:S01]  /*5490*/  IMAD.WIDE.U32 R14, R153, R14, R162 ;  /* 0x0000000e990e7225 */ /* 0x001fe200078e00a2 */
[----:B------:R-:W-:Y:S03]  /*54a0*/  BSSY B1, `(.L_x_156) ;  /* 0x000000e000017945 */ /* 0x000fe60003800000 */
[----:B------:R-:W-:Y:S01]  /*54b0*/  FMUL R24, R24, R155 ;  /* 0x0000009b18187220 */ /* 0x000fe20000400000 */
[----:B------:R-:W-:Y:S01]  /*54c0*/  ISETP.GT.AND P3, PT, R0, RZ, P1 ;  /* 0x000000ff0000720c */ /* 0x000fe20000f64270 */
[----:B------:R-:W-:Y:S01]  /*54d0*/  IMAD.IADD R97, R97, 0x1, R15 ;  /* 0x0000000161617824 */ /* 0x000fe200078e020f */
[----:B------:R-:W-:Y:S01]  /*54e0*/  IADD3 R21, P5, R20, R14, RZ ;  /* 0x0000000e14157210 */ /* 0x000fe20007fbe0ff */
[----:B------:R-:W-:Y:S01]  /*54f0*/  FFMA R24, R25, R154, R24 ;  /* 0x0000009a19187223 */ /* 0x000fe20000000018 */
[----:B------:R-:W-:-:S03]  /*5500*/  IADD3 R20, P4, R6, R14, RZ ;  /* 0x0000000e06147210 */ /* 0x000fc60007f9e0ff */
[----:B------:R-:W-:Y:S01]  /*5510*/  IMAD.X R156, R97, 0x1, R157, P5 ;  /* 0x00000001619c7824 */ /* 0x000fe200028e069d */
[----:B------:R-:W-:Y:S02]  /*5520*/  F2FP.F16.F32.PACK_AB R24, RZ, R24 ;  /* 0x00000018ff18723e */ /* 0x000fe400000000ff */
[----:B------:R-:W-:-:S03]  /*5530*/  LEA R14, P5, R21, R10, 0x1 ;  /* 0x0000000a150e7211 */ /* 0x000fc600078a08ff */
[----:B------:R0:W-:Y:S01]  /*5540*/  @P2 STG.E.U16 desc[UR36][R8.64+0x2], R24 ;  /* 0x0000021808002986 */ /* 0x0001e2000c101524 */
[----:B------:R-:W-:Y:S01]  /*5550*/  LEA.HI.X R15, R21, R11, R156, 0x1, P5 ;  /* 0x0000000b150f7211 */ /* 0x000fe200028f0c9c */
[----:B------:R-:W-:Y:S08]  /*5560*/  @!P3 BRA `(.L_x_157) ;  /* 0x000000000004b947 */ /* 0x000ff00003800000 */
[----:B------:R2:W5:Y:S02]  /*5570*/  LDG.E.LTC128B.U16 R172, desc[UR36][R14.64] ;  /* 0x000000240eac7981 */ /* 0x000564000c1e1520 */
.L_x_157:
[----:B------:R-:W-:Y:S05]  /*5580*/  BSYNC B1 ;  /* 0x0000000000017941 */ /* 0x000fea0003800000 */
.L_x_156:
[----:B-----5:R-:W-:Y:S01]  /*5590*/  HADD2.F32 R6, -RZ, R172.H0_H0 ;  /* 0x200000acff067230 */ /* 0x020fe20000004100 */
[----:B------:R-:W-:Y:S01]  /*55a0*/  IADD3.X R21, R7, R97, RZ, P4, !PT ;  /* 0x0000006107157210 */ /* 0x000fe200027fe4ff */
[----:B------:R-:W-:Y:S01]  /*55b0*/  BSSY B1, `(.L_x_158) ;  /* 0x000000e000017945 */ /* 0x000fe20003800000 */
[----:B------:R-:W-:Y:S02]  /*55c0*/  ISETP.GT.AND P2, PT, R0, 0x1, P1 ;  /* 0x000000010000780c */ /* 0x000fe40000f44270 */
[----:B------:R-:W-:Y:S01]  /*55d0*/  FMUL R3, R6, R155 ;  /* 0x0000009b06037220 */ /* 0x000fe20000400000 */
[----:B------:R-:W-:Y:S01]  /*55e0*/  IADD3 R6, P4, R8, R165, RZ ;  /* 0x000000a508067210 */ /* 0x000fe20007f9e0ff */
[----:B--2---:R-:W-:-:S04]  /*55f0*/  IMAD.WIDE.U32 R14, R23, R12, R20 ;  /* 0x0000000c170e7225 */ /* 0x004fc800078e0014 */
[----:B------:R-:W-:Y:S01]  /*5600*/  FFMA R3, R26, R154, R3 ;  /* 0x0000009a1a037223 */ /* 0x000fe20000000003 */
[----:B------:R-:W-:Y:S01]  /*5610*/  IMAD.X R7, R9, 0x1, R167, P4 ;  /* 0x0000000109077824 */ /* 0x000fe200020e06a7 */
[----:B------:R-:W-:Y:S01]  /*5620*/  LEA R10, P5, R14, R10, 0x1 ;  /* 0x0000000a0e0a7211 */ /* 0x000fe200078a08ff */
[----:B------:R-:W-:Y:S02]  /*5630*/  IMAD.IADD R13, R13, 0x1, R15 ;  /* 0x000000010d0d7824 */ /* 0x000fe400078e020f */
[----:B------:R-:W-:-:S03]  /*5640*/  F2FP.F16.F32.PACK_AB R3, RZ, R3 ;  /* 0x00000003ff03723e */ /* 0x000fc600000000ff */
[----:B------:R-:W-:Y:S02]  /*5650*/  LEA.HI.X R11, R14, R11, R13, 0x1, P5 ;  /* 0x0000000b0e0b7211 */ /* 0x000fe400028f0c0d */
[----:B------:R2:W-:Y:S01]  /*5660*/  @P3 STG.E.U16 desc[UR36][R6.64], R3 ;  /* 0x0000000306003986 */ /* 0x0005e2000c101524 */
[----:B------:R-:W-:Y:S05]  /*5670*/  @!P2 BRA `(.L_x_159) ;  /* 0x000000000004a947 */ /* 0x000fea0003800000 */
[----:B------:R0:W5:Y:S02]  /*5680*/  LDG.E.LTC128B.U16 R172, desc[UR36][R10.64+0x2] ;  /* 0x000002240aac7981 */ /* 0x000164000c1e1520 */
.L_x_159:
[----:B------:R-:W-:Y:S05]  /*5690*/  BSYNC B1 ;  /* 0x0000000000017941 */ /* 0x000fea0003800000 */
.L_x_158:
[----:B-----5:R-:W-:Y:S01]  /*56a0*/  HADD2.F32 R12, -RZ, R172.H0_H0 ;  /* 0x200000acff0c7230 */ /* 0x020fe20000004100 */
[----:B------:R-:W-:Y:S01]  /*56b0*/  ISETP.GT.AND P3, PT, R0, 0x8, P0 ;  /* 0x000000080000780c */ /* 0x000fe20000764270 */
[----:B------:R-:W-:Y:S03]  /*56c0*/  BSSY B1, `(.L_x_160) ;  /* 0x0000007000017945 */ /* 0x000fe60003800000 */
[----:B------:R-:W-:-:S04]  /*56d0*/  FMUL R12, R12, R155 ;  /* 0x0000009b0c0c7220 */ /* 0x000fc80000400000 */
[----:B------:R-:W-:-:S05]  /*56e0*/  FFMA R12, R27, R154, R12 ;  /* 0x0000009a1b0c7223 */ /* 0x000fca000000000c */
[----:B------:R-:W-:-:S05]  /*56f0*/  F2FP.F16.F32.PACK_AB R12, RZ, R12 ;  /* 0x0000000cff0c723e */ /* 0x000fca00000000ff */
[----:B------:R0:W-:Y:S01]  /*5700*/  @P2 STG.E.U16 desc[UR36][R6.64+0x2], R12 ;  /* 0x0000020c06002986 */ /* 0x0001e2000c101524 */
[----:B------:R-:W-:Y:S05]  /*5710*/  @!P3 BRA `(.L_x_161) ;  /* 0x000000000004b947 */ /* 0x000fea0003800000 */
[----:B------:R0:W5:Y:S02]  /*5720*/  LDG.E.LTC128B.U16 R172, desc[UR36][R4.64+0x10] ;  /* 0x0000102404ac7981 */ /* 0x000164000c1e1520 */
.L_x_161:
[----:B------:R-:W-:Y:S05]  /*5730*/  BSYNC B1 ;  /* 0x0000000000017941 */ /* 0x000fea0003800000 */
.L_x_160:
[----:B0-2--5:R-:W-:Y:S01]  /*5740*/  HADD2.F32 R6, -RZ, R172.H0_H0 ;  /* 0x200000acff067230 */ /* 0x025fe20000004100 */
[----:B------:R-:W-:Y:S01]  /*5750*/  ISETP.GT.AND P2, PT, R0, 0x9, P0 ;  /* 0x000000090000780c */ /* 0x000fe20000744270 */
[----:B------:R-:W-:Y:S01]  /*5760*/  IMAD.MOV.U32 R7, RZ, RZ, R9 ;  /* 0x000000ffff077224 */ /* 0x000fe200078e0009 */
[----:B------:R-:W-:Y:S02]  /*5770*/  BSSY B1, `(.L_x_162) ;  /* 0x0000008000017945 */ /* 0x000fe40003800000 */
[----:B------:R-:W-:Y:S01]  /*5780*/  FMUL R3, R6, R155 ;  /* 0x0000009b06037220 */ /* 0x000fe20000400000 */
[----:B------:R-:W-:-:S03]  /*5790*/  IMAD.MOV.U32 R6, RZ, RZ, R8 ;  /* 0x000000ffff067224 */ /* 0x000fc600078e0008 */
[----:B------:R-:W-:-:S05]  /*57a0*/  FFMA R3, R28, R154, R3 ;  /* 0x0000009a1c037223 */ /* 0x000fca0000000003 */
[----:B------:R-:W-:-:S05]  /*57b0*/  F2FP.F16.F32.PACK_AB R3, RZ, R3 ;  /* 0x00000003ff03723e */ /* 0x000fca00000000ff */
[----:B------:R0:W-:Y:S01]  /*57c0*/  @P3 STG.E.U16 desc[UR36][R6.64+0x10], R3 ;  /* 0x0000100306003986 */ /* 0x0001e2000c101524 */
[----:B------:R-:W-:Y:S05]  /*57d0*/  @!P2 BRA `(.L_x_163) ;  /* 0x000000000004a947 */ /* 0x000fea0003800000 */
[----:B------:R2:W5:Y:S02]  /*57e0*/  LDG.E.LTC128B.U16 R172, desc[UR36][R4.64+0x12] ;  /* 0x0000122404ac7981 */ /* 0x000564000c1e1520 */
.L_x_163:
[----:B------:R-:W-:Y:S05]  /*57f0*/  BSYNC B1 ;  /* 0x0000000000017941 */ /* 0x000fea0003800000 */
.L_x_162:
        /* <DEDUP_REMOVED lines=9> */
.L_x_165:
[----:B------:R-:W-:Y:S05]  /*5890*/  BSYNC B1 ;  /* 0x0000000000017941 */ /* 0x000fea0003800000 */
.L_x_164:
[----:B0----5:R-:W-:Y:S01]  /*58a0*/  HADD2.F32 R12, -RZ, R172.H0_H0 ;  /* 0x200000acff0c7230 */ /* 0x021fe20000004100 */
[----:B------:R-:W-:Y:S01]  /*58b0*/  IADD3 R8, P3, R165, R8, RZ ;  /* 0x00000008a5087210 */ /* 0x000fe20007f7e0ff */
[----:B------:R-:W-:Y:S01]  /*58c0*/  BSSY B1, `(.L_x_166) ;  /* 0x0000009000017945 */ /* 0x000fe20003800000 */
[----:B------:R-:W-:Y:S02]  /*58d0*/  ISETP.GT.AND P2, PT, R0, 0x9, P1 ;  /* 0x000000090000780c */ /* 0x000fe40000f44270 */
[----:B------:R-:W-:Y:S01]  /*58e0*/  FMUL R3, R12, R155 ;  /* 0x0000009b0c037220 */ /* 0x000fe20000400000 */
[----:B------:R-:W-:-:S03]  /*58f0*/  IMAD.X R9, R167, 0x1, R9, P3 ;  /* 0x00000001a7097824 */ /* 0x000fc600018e0609 */
[----:B------:R-:W-:-:S05]  /*5900*/  FFMA R3, R30, R154, R3 ;  /* 0x0000009a1e037223 */ /* 0x000fca0000000003 */
[----:B------:R-:W-:-:S05]  /*5910*/  F2FP.F16.F32.PACK_AB R3, RZ, R3 ;  /* 0x00000003ff03723e */ /* 0x000fca00000000ff */
[----:B------:R0:W-:Y:S01]  /*5920*/  @P4 STG.E.U16 desc[UR36][R8.64+0x10], R3 ;  /* 0x0000100308004986 */ /* 0x0001e2000c101524 */
[----:B------:R-:W-:Y:S05]  /*5930*/  @!P2 BRA `(.L_x_167) ;  /* 0x000000000004a947 */ /* 0x000fea0003800000 */
[----:B------:R0:W5:Y:S02]  /*5940*/  LDG.E.LTC128B.U16 R172, desc[UR36][R10.64+0x12] ;  /* 0x000012240aac7981 */ /* 0x000164000c1e1520 */
.L_x_167:
[----:B------:R-:W-:Y:S05]  /*5950*/  BSYNC B1 ;  /* 0x0000000000017941 */ /* 0x000fea0003800000 */
.L_x_166:
[----:B0----5:R-:W-:Y:S01]  /*5960*/  HADD2.F32 R8, -RZ, R172.H0_H0 ;  /* 0x200000acff087230 */ /* 0x021fe20000004100 */
[----:B------:R-:W-:Y:S01]  /*5970*/  ISETP.GT.AND P3, PT, R0, 0x10, P0 ;  /* 0x000000100000780c */ /* 0x000fe20000764270 */
[----:B------:R-:W-:Y:S03]  /*5980*/  BSSY B1, `(.L_x_168) ;  /* 0x0000009000017945 */ /* 0x000fe60003800000 */
[----:B------:R-:W-:-:S04]  /*5990*/  FMUL R8, R8, R155 ;  /* 0x0000009b08087220 */ /* 0x000fc80000400000 */
[----:B------:R-:W-:Y:S01]  /*59a0*/  FFMA R31, R31, R154, R8 ;  /* 0x0000009a1f1f7223 */ /* 0x000fe20000000008 */
[----:B------:R-:W-:-:S04]  /*59b0*/  IADD3 R8, P4, P5, R165, R158, R93 ;  /* 0x0000009ea5087210 */ /* 0x000fc80007d9e05d */
[----:B------:R-:W-:Y:S02]  /*59c0*/  F2FP.F16.F32.PACK_AB R31, RZ, R31 ;  /* 0x0000001fff1f723e */ /* 0x000fe400000000ff */
[----:B------:R-:W-:-:S05]  /*59d0*/  IADD3.X R9, R167, R159, R95, P4, P5 ;  /* 0x0000009fa7097210 */ /* 0x000fca00027ea45f */
[----:B------:R0:W-:Y:S01]  /*59e0*/  @P2 STG.E.U16 desc[UR36][R8.64+0x12], R31 ;  /* 0x0000121f08002986 */ /* 0x0001e2000c101524 */
[----:B------:R-:W-:Y:S05]  /*59f0*/  @!P3 BRA `(.L_x_169) ;  /* 0x000000000004b947 */ /* 0x000fea0003800000 */
[----:B------:R0:W5:Y:S02]  /*5a00*/  LDG.E.LTC128B.U16 R172, desc[UR36][R4.64+0x20] ;  /* 0x0000202404ac7981 */ /* 0x000164000c1e1520 */
.L_x_169:
[----:B------:R-:W-:Y:S05]  /*5a10*/  BSYNC B1 ;  /* 0x0000000000017941 */ /* 0x000fea0003800000 */
.L_x_168:
        /* <DEDUP_REMOVED lines=9> */
.L_x_171:
[----:B------:R-:W-:Y:S05]  /*5ab0*/  BSYNC B1 ;  /* 0x0000000000017941 */ /* 0x000fea0003800000 */
.L_x_170:
        /* <DEDUP_REMOVED lines=9> */
.L_x_173:
[----:B------:R-:W-:Y:S05]  /*5b50*/  BSYNC B1 ;  /* 0x0000000000017941 */ /* 0x000fea0003800000 */
.L_x_172:
[----:B0----5:R-:W-:Y:S01]  /*5b60*/  HADD2.F32 R12, -RZ, R172.H0_H0 ;  /* 0x200000acff0c7230 */ /* 0x021fe20000004100 */
        /* <DEDUP_REMOVED lines=8> */
.L_x_175:
[----:B------:R-:W-:Y:S05]  /*5bf0*/  BSYNC B1 ;  /* 0x0000000000017941 */ /* 0x000fea0003800000 */
.L_x_174:
        /* <DEDUP_REMOVED lines=9> */
.L_x_177:
[----:B------:R-:W-:Y:S05]  /*5c90*/  BSYNC B1 ;  /* 0x0000000000017941 */ /* 0x000fea0003800000 */
.L_x_176:
        /* <DEDUP_REMOVED lines=9> */
.L_x_179:
[----:B------:R-:W-:Y:S05]  /*5d30*/  BSYNC B1 ;  /* 0x0000000000017941 */ /* 0x000fea0003800000 */
.L_x_178:
        /* <DEDUP_REMOVED lines=9> */
.L_x_181:
[----:B------:R-:W-:Y:S05]  /*5dd0*/  BSYNC B1 ;  /* 0x0000000000017941 */ /* 0x000fea0003800000 */
.L_x_180:
        /* <DEDUP_REMOVED lines=9> */
.L_x_183:
[----:B------:R-:W-:Y:S05]  /*5e70*/  BSYNC B1 ;  /* 0x0000000000017941 */ /* 0x000fea0003800000 */
.L_x_182:
        /* <DEDUP_REMOVED lines=9> */
.L_x_185:
[----:B------:R-:W-:Y:S05]  /*5f10*/  BSYNC B1 ;  /* 0x0000000000017941 */ /* 0x000fea0003800000 */
.L_x_184:
        /* <DEDUP_REMOVED lines=9> */
.L_x_187:
[----:B------:R-:W-:Y:S05]  /*5fb0*/  BSYNC B1 ;  /* 0x0000000000017941 */ /* 0x000fea0003800000 */
.L_x_186:
        /* <DEDUP_REMOVED lines=9> */
.L_x_189:
[----:B------:R-:W-:Y:S05]  /*6050*/  BSYNC B1 ;  /* 0x0000000000017941 */ /* 0x000fea0003800000 */
.L_x_188:
        /* <DEDUP_REMOVED lines=9> */
.L_x_191:
[----:B------:R-:W-:Y:S05]  /*60f0*/  BSYNC B1 ;  /* 0x0000000000017941 */ /* 0x000fea0003800000 */
.L_x_190:
        /* <DEDUP_REMOVED lines=9> */
.L_x_193:
[----:B------:R-:W-:Y:S05]  /*6190*/  BSYNC B1 ;  /* 0x0000000000017941 */ /* 0x000fea0003800000 */
.L_x_192:
        /* <DEDUP_REMOVED lines=9> */
.L_x_195:
[----:B------:R-:W-:Y:S05]  /*6230*/  BSYNC B1 ;  /* 0x0000000000017941 */ /* 0x000fea0003800000 */
.L_x_194:
        /* <DEDUP_REMOVED lines=9> */
.L_x_197:
[----:B------:R-:W-:Y:S05]  /*62d0*/  BSYNC B1 ;  /* 0x0000000000017941 */ /* 0x000fea0003800000 */
.L_x_196:
        /* <DEDUP_REMOVED lines=9> */
.L_x_199:
[----:B------:R-:W-:Y:S05]  /*6370*/  BSYNC B1 ;  /* 0x0000000000017941 */ /* 0x000fea0003800000 */
.L_x_198:
        /* <DEDUP_REMOVED lines=9> */
.L_x_201:
[----:B------:R-:W-:Y:S05]  /*6410*/  BSYNC B1 ;  /* 0x0000000000017941 */ /* 0x000fea0003800000 */
.L_x_200:
        /* <DEDUP_REMOVED lines=9> */
.L_x_203:
[----:B------:R-:W-:Y:S05]  /*64b0*/  BSYNC B1 ;  /* 0x0000000000017941 */ /* 0x000fea0003800000 */
.L_x_202:
        /* <DEDUP_REMOVED lines=9> */
.L_x_205:
[----:B------:R-:W-:Y:S05]  /*6550*/  BSYNC B1 ;  /* 0x0000000000017941 */ /* 0x000fea0003800000 */
.L_x_204:
        /* <DEDUP_REMOVED lines=9> */
.L_x_207:
[----:B------:R-:W-:Y:S05]  /*65f0*/  BSYNC B1 ;  /* 0x0000000000017941 */ /* 0x000fea0003800000 */
.L_x_206:
        /* <DEDUP_REMOVED lines=9> */
.L_x_209:
[----:B------:R-:W-:Y:S05]  /*6690*/  BSYNC B1 ;  /* 0x0000000000017941 */ /* 0x000fea0003800000 */
.L_x_208:
        /* <DEDUP_REMOVED lines=9> */
.L_x_211:
[----:B------:R-:W-:Y:S05]  /*6730*/  BSYNC B1 ;  /* 0x0000000000017941 */ /* 0x000fea0003800000 */
.L_x_210:
        /* <DEDUP_REMOVED lines=9> */
.L_x_213:
[----:B------:R-:W-:Y:S05]  /*67d0*/  BSYNC B1 ;  /* 0x0000000000017941 */ /* 0x000fea0003800000 */
.L_x_212:
        /* <DEDUP_REMOVED lines=9> */
.L_x_215:
[----:B------:R-:W-:Y:S05]  /*6870*/  BSYNC B1 ;  /* 0x0000000000017941 */ /* 0x000fea0003800000 */
.L_x_214:
        /* <DEDUP_REMOVED lines=9> */
.L_x_217:
[----:B------:R-:W-:Y:S05]  /*6910*/  BSYNC B1 ;  /* 0x0000000000017941 */ /* 0x000fea0003800000 */
.L_x_216:
        /* <DEDUP_REMOVED lines=9> */
.L_x_219:
[----:B------:R-:W-:Y:S05]  /*69b0*/  BSYNC B1 ;  /* 0x0000000000017941 */ /* 0x000fea0003800000 */
.L_x_218:
        /* <DEDUP_REMOVED lines=9> */
.L_x_221:
[----:B------:R-:W-:Y:S05]  /*6a50*/  BSYNC B1 ;  /* 0x0000000000017941 */ /* 0x000fea0003800000 */
.L_x_220:
        /* <DEDUP_REMOVED lines=9> */
.L_x_223:
[----:B------:R-:W-:Y:S05]  /*6af0*/  BSYNC B1 ;  /* 0x0000000000017941 */ /* 0x000fea0003800000 */
.L_x_222:
        /* <DEDUP_REMOVED lines=9> */
.L_x_225:
[----:B------:R-:W-:Y:S05]  /*6b90*/  BSYNC B1 ;  /* 0x0000000000017941 */ /* 0x000fea0003800000 */
.L_x_224:
        /* <DEDUP_REMOVED lines=9> */
.L_x_227:
[----:B------:R-:W-:Y:S05]  /*6c30*/  BSYNC B1 ;  /* 0x0000000000017941 */ /* 0x000fea0003800000 */
.L_x_226:
        /* <DEDUP_REMOVED lines=9> */
.L_x_229:
[----:B------:R-:W-:Y:S05]  /*6cd0*/  BSYNC B1 ;  /* 0x0000000000017941 */ /* 0x000fea0003800000 */
.L_x_228:
        /* <DEDUP_REMOVED lines=9> */
.L_x_231:
[----:B------:R-:W-:Y:S05]  /*6d70*/  BSYNC B1 ;  /* 0x0000000000017941 */ /* 0x000fea0003800000 */
.L_x_230:
        /* <DEDUP_REMOVED lines=9> */
.L_x_233:
[----:B------:R-:W-:Y:S05]  /*6e10*/  BSYNC B1 ;  /* 0x0000000000017941 */ /* 0x000fea0003800000 */
.L_x_232:
        /* <DEDUP_REMOVED lines=9> */
.L_x_235:
[----:B------:R-:W-:Y:S05]  /*6eb0*/  BSYNC B1 ;  /* 0x0000000000017941 */ /* 0x000fea0003800000 */
.L_x_234:
        /* <DEDUP_REMOVED lines=9> */
.L_x_237:
[----:B------:R-:W-:Y:S05]  /*6f50*/  BSYNC B1 ;  /* 0x0000000000017941 */ /* 0x000fea0003800000 */
.L_x_236:
        /* <DEDUP_REMOVED lines=9> */
.L_x_239:
[----:B------:R-:W-:Y:S05]  /*6ff0*/  BSYNC B1 ;  /* 0x0000000000017941 */ /* 0x000fea0003800000 */
.L_x_238:
        /* <DEDUP_REMOVED lines=9> */
.L_x_241:
[----:B------:R-:W-:Y:S05]  /*7090*/  BSYNC B1 ;  /* 0x0000000000017941 */ /* 0x000fea0003800000 */
.L_x_240:
        /* <DEDUP_REMOVED lines=9> */
.L_x_243:
[----:B------:R-:W-:Y:S05]  /*7130*/  BSYNC B1 ;  /* 0x0000000000017941 */ /* 0x000fea0003800000 */
.L_x_242:
        /* <DEDUP_REMOVED lines=9> */
.L_x_245:
[----:B------:R-:W-:Y:S05]  /*71d0*/  BSYNC B1 ;  /* 0x0000000000017941 */ /* 0x000fea0003800000 */
.L_x_244:
        /* <DEDUP_REMOVED lines=9> */
.L_x_247:
[----:B------:R-:W-:Y:S05]  /*7270*/  BSYNC B1 ;  /* 0x0000000000017941 */ /* 0x000fea0003800000 */
.L_x_246:
        /* <DEDUP_REMOVED lines=9> */
.L_x_249:
[----:B------:R-:W-:Y:S05]  /*7310*/  BSYNC B1 ;  /* 0x0000000000017941 */ /* 0x000fea0003800000 */
.L_x_248:
        /* <DEDUP_REMOVED lines=9> */
.L_x_251:
[----:B------:R-:W-:Y:S05]  /*73b0*/  BSYNC B1 ;  /* 0x0000000000017941 */ /* 0x000fea0003800000 */
.L_x_250:
        /* <DEDUP_REMOVED lines=9> */
.L_x_253:
[----:B------:R-:W-:Y:S05]  /*7450*/  BSYNC B1 ;  /* 0x0000000000017941 */ /* 0x000fea0003800000 */
.L_x_252:
        /* <DEDUP_REMOVED lines=9> */
.L_x_255:
[----:B------:R-:W-:Y:S05]  /*74f0*/  BSYNC B1 ;  /* 0x0000000000017941 */ /* 0x000fea0003800000 */
.L_x_254:
        /* <DEDUP_REMOVED lines=9> */
.L_x_257:
[----:B------:R-:W-:Y:S05]  /*7590*/  BSYNC B1 ;  /* 0x0000000000017941 */ /* 0x000fea0003800000 */
.L_x_256:
        /* <DEDUP_REMOVED lines=9> */
.L_x_259:
[----:B------:R-:W-:Y:S05]  /*7630*/  BSYNC B1 ;  /* 0x0000000000017941 */ /* 0x000fea0003800000 */
.L_x_258:
        /* <DEDUP_REMOVED lines=9> */
.L_x_261:
[----:B------:R-:W-:Y:S05]  /*76d0*/  BSYNC B1 ;  /* 0x0000000000017941 */ /* 0x000fea0003800000 */
.L_x_260:
        /* <DEDUP_REMOVED lines=9> */
.L_x_263:
[----:B------:R-:W-:Y:S05]  /*7770*/  BSYNC B1 ;  /* 0x0000000000017941 */ /* 0x000fea0003800000 */
.L_x_262:
        /* <DEDUP_REMOVED lines=9> */
.L_x_265:
[----:B------:R-:W-:Y:S05]  /*7810*/  BSYNC B1 ;  /* 0x0000000000017941 */ /* 0x000fea0003800000 */
.L_x_264:
        /* <DEDUP_REMOVED lines=9> */
.L_x_267:
[----:B------:R-:W-:Y:S05]  /*78b0*/  BSYNC B1 ;  /* 0x0000000000017941 */ /* 0x000fea0003800000 */
.L_x_266:
        /* <DEDUP_REMOVED lines=9> */
.L_x_269:
[----:B------:R-:W-:Y:S05]  /*7950*/  BSYNC B1 ;  /* 0x0000000000017941 */ /* 0x000fea0003800000 */
.L_x_268:
        /* <DEDUP_REMOVED lines=9> */
.L_x_271:
[----:B------:R-:W-:Y:S05]  /*79f0*/  BSYNC B1 ;  /* 0x0000000000017941 */ /* 0x000fea0003800000 */
.L_x_270:
        /* <DEDUP_REMOVED lines=9> */
.L_x_273:
[----:B------:R-:W-:Y:S05]  /*7a90*/  BSYNC B1 ;  /* 0x0000000000017941 */ /* 0x000fea0003800000 */
.L_x_272:
        /* <DEDUP_REMOVED lines=9> */
.L_x_275:
[----:B------:R-:W-:Y:S05]  /*7b30*/  BSYNC B1 ;  /* 0x0000000000017941 */ /* 0x000fea0003800000 */
.L_x_274:
[----:B012--5:R-:W-:Y:S01]  /*7b40*/  HADD2.F32 R4, -RZ, R172.H0_H0 ;  /* 0x200000acff047230 */ /* 0x027fe20000004100 */
        /* <DEDUP_REMOVED lines=8> */
.L_x_277:
[----:B------:R-:W-:Y:S05]  /*7bd0*/  BSYNC B1 ;  /* 0x0000000000017941 */ /* 0x000fea0003800000 */
.L_x_276:
[----:B0----5:R-:W-:Y:S01]  /*7be0*/  HADD2.F32 R4, -RZ, R172.H0_H0 ;  /* 0x200000acff047230 */ /* 0x021fe20000004100 */
[----:B------:R-:W-:Y:S01]  /*7bf0*/  @P2 MOV R5, R9 ;  /* 0x0000000900052202 */ /* 0x000fe20000000f00 */
[----:B------:R-:W-:Y:S01]  /*7c00*/  BSSY B1, `(.L_x_278) ;  /* 0x0000009000017945 */ /* 0x000fe20003800000 */
[----:B------:R-:W-:Y:S02]  /*7c10*/  ISETP.GT.AND P1, PT, R0, 0x79, P1 ;  /* 0x000000790000780c */ /* 0x000fe40000f24270 */
[----:B------:R-:W-:Y:S01]  /*7c20*/  FMUL R3, R4, R155 ;  /* 0x0000009b04037220 */ /* 0x000fe20000400000 */
[----:B------:R-:W-:-:S03]  /*7c30*/  @P2 IMAD.MOV.U32 R4, RZ, RZ, R8 ;  /* 0x000000ffff042224 */ /* 0x000fc600078e0008 */
[----:B------:R-:W-:-:S05]  /*7c40*/  FFMA R3, R86, R154, R3 ;  /* 0x0000009a56037223 */ /* 0x000fca0000000003 */
[----:B------:R-:W-:-:S05]  /*7c50*/  F2FP.F16.F32.PACK_AB R3, RZ, R3 ;  /* 0x00000003ff03723e */ /* 0x000fca00000000ff */
[----:B------:R0:W-:Y:S01]  /*7c60*/  @P2 STG.E.U16 desc[UR36][R4.64+0xf0], R3 ;  /* 0x0000f00304002986 */ /* 0x0001e2000c101524 */
[----:B------:R-:W-:Y:S05]  /*7c70*/  @!P1 BRA `(.L_x_279) ;  /* 0x0000000000049947 */ /* 0x000fea0003800000 */
[----:B------:R2:W5:Y:S02]  /*7c80*/  LDG.E.LTC128B.U16 R172, desc[UR36][R10.64+0xf2] ;  /* 0x0000f2240aac7981 */ /* 0x000564000c1e1520 */
.L_x_279:
[----:B------:R-:W-:Y:S05]  /*7c90*/  BSYNC B1 ;  /* 0x0000000000017941 */ /* 0x000fea0003800000 */
.L_x_278:
[----:B------:R-:W-:Y:S05]  /*7ca0*/  @!P1 BRA `(.L_x_280) ;  /* 0x00000024004c9947 */ /* 0x000fea0003800000 */
[----:B-----5:R-:W-:-:S05]  /*7cb0*/  HADD2.F32 R172, -RZ, R172.H0_H0 ;  /* 0x200000acffac7230 */ /* 0x020fca0000004100 */
[----:B------:R-:W-:-:S04]  /*7cc0*/  FMUL R172, R172, R155 ;  /* 0x0000009bacac7220 */ /* 0x000fc80000400000 */
[----:B------:R-:W-:-:S05]  /*7cd0*/  FFMA R172, R87, R154, R172 ;  /* 0x0000009a57ac7223 */ /* 0x000fca00000000ac */
[----:B------:R-:W-:-:S05]  /*7ce0*/  F2FP.F16.F32.PACK_AB R172, RZ, R172 ;  /* 0x000000acffac723e */ /* 0x000fca00000000ff */
[----:B------:R0:W-:Y:S01]  /*7cf0*/  STG.E.U16 desc[UR36][R8.64+0xf2], R172 ;  /* 0x0000f2ac08007986 */ /* 0x0001e2000c101524 */
[----:B------:R-:W-:Y:S05]  /*7d00*/  BRA `(.L_x_280) ;  /* 0x0000002400347947 */ /* 0x000fea0003800000 */
.L_x_29:
[----:B------:R-:W-:Y:S01]  /*7d10*/  ULDC.64 UR4, c[0x0][0x5c0] ;  /* 0x0001700000047ab9 */ /* 0x000fe20000000a00 */
[-C--:B------:R-:W-:Y:S01]  /*7d20*/  FMUL R88, R88, R154.reuse ;  /* 0x0000009a58587220 */ /* 0x080fe20000400000 */
[----:B------:R-:W-:Y:S01]  /*7d30*/  LEA R8, P0, R166, UR4, 0x1 ;  /* 0x00000004a6087c11 */ /* 0x000fe2000f8008ff */
[----:B------:R-:W-:Y:S01]  /*7d40*/  IMAD.SHL.U32 R7, R4, 0x10, RZ ;  /* 0x0000001004077824 */ /* 0x000fe200078e00ff */
[----:B------:R-:W-:Y:S01]  /*7d50*/  ISETP.GT.AND P2, PT, R0, 0x1, P3 ;  /* 0x000000010000780c */ /* 0x000fe20001f44270 */
[-C--:B------:R-:W-:Y:S01]  /*7d60*/  FMUL R89, R89, R154.reuse ;  /* 0x0000009a59597220 */ /* 0x080fe20000400000 */
[----:B------:R-:W-:Y:S01]  /*7d70*/  LEA.HI.X R9, R166, UR5, R169, 0x1, P0 ;  /* 0x00000005a6097c11 */ /* 0x000fe200080f0ca9 */
[-C--:B------:R-:W-:Y:S01]  /*7d80*/  FMUL R90, R90, R154.reuse ;  /* 0x0000009a5a5a7220 */ /* 0x080fe20000400000 */
[----:B------:R-:W-:Y:S01]  /*7d90*/  ISETP.GT.AND P0, PT, R3, 0x8, PT ;  /* 0x000000080300780c */ /* 0x000fe20003f04270 */
[----:B------:R-:W-:Y:S01]  /*7da0*/  FMUL R91, R91, R154 ;  /* 0x0000009a5b5b7220 */ /* 0x000fe20000400000 */
[----:B------:R-:W-:Y:S01]  /*7db0*/  F2FP.F16.F32.PACK_AB R88, RZ, R88 ;  /* 0x00000058ff58723e */ /* 0x000fe200000000ff */
[-C--:B------:R-:W-:Y:S01]  /*7dc0*/  FMUL R92, R92, R154.reuse ;  /* 0x0000009a5c5c7220 */ /* 0x080fe20000400000 */
[----:B------:R-:W-:Y:S01]  /*7dd0*/  ISETP.GT.AND P4, PT, R0, RZ, P0 ;  /* 0x000000ff0000720c */ /* 0x000fe20000784270 */
[----:B------:R-:W-:Y:S01]  /*7de0*/  FMUL R93, R93, R154 ;  /* 0x0000009a5d5d7220 */ /* 0x000fe20000400000 */
[----:B------:R-:W-:Y:S01]  /*7df0*/  SHF.L.U64.HI R6, R4, 0x4, R5 ;  /* 0x0000000404067819 */ /* 0x000fe20000010205 */
[----:B------:R-:W-:Y:S01]  /*7e00*/  @P1 STG.E.U16 desc[UR36][R8.64], R88 ;  /* 0x0000005808001986 */ /* 0x000fe2000c101524 */
[----:B------:R-:W-:Y:S01]  /*7e10*/  IADD3 R10, P5, R7, R8, RZ ;  /* 0x00000008070a7210 */ /* 0x000fe20007fbe0ff */
[-C--:B------:R-:W-:Y:S01]  /*7e20*/  FMUL R94, R94, R154.reuse ;  /* 0x0000009a5e5e7220 */ /* 0x080fe20000400000 */
[----:B------:R-:W-:Y:S01]  /*7e30*/  ISETP.GT.AND P1, PT, R0, 0x1, P0 ;  /* 0x000000010000780c */ /* 0x000fe20000724270 */
[----:B------:R-:W-:Y:S01]  /*7e40*/  FMUL R95, R95, R154 ;  /* 0x0000009a5f5f7220 */ /* 0x000fe20000400000 */
[----:B------:R-:W-:Y:S01]  /*7e50*/  F2FP.F16.F32.PACK_AB R89, RZ, R89 ;  /* 0x00000059ff59723e */ /* 0x000fe200000000ff */
[----:B------:R-:W-:Y:S01]  /*7e60*/  IMAD.X R11, R6, 0x1, R9, P5 ;  /* 0x00000001060b7824 */ /* 0x000fe200028e0609 */
[----:B------:R-:W-:Y:S01]  /*7e70*/  F2FP.F16.F32.PACK_AB R90, RZ, R90 ;  /* 0x0000005aff5a723e */ /* 0x000fe200000000ff */
[-C--:B------:R-:W-:Y:S01]  /*7e80*/  FMUL R96, R96, R154.reuse ;  /* 0x0000009a60607220 */ /* 0x080fe20000400000 */
[----:B------:R-:W-:Y:S01]  /*7e90*/  F2FP.F16.F32.PACK_AB R91, RZ, R91 ;  /* 0x0000005bff5b723e */ /* 0x000fe200000000ff */
[----:B------:R-:W-:Y:S01]  /*7ea0*/  @P2 STG.E.U16 desc[UR36][R8.64+0x2], R89 ;  /* 0x0000025908002986 */ /* 0x000fe2000c101524 */
[C---:B------:R-:W-:Y:S01]  /*7eb0*/  ISETP.GT.AND P5, PT, R0.reuse, 0x9, P3 ;  /* 0x000000090000780c */ /* 0x040fe20001fa4270 */
[-C--:B------:R-:W-:Y:S01]  /*7ec0*/  FMUL R97, R97, R154.reuse ;  /* 0x0000009a61617220 */ /* 0x080fe20000400000 */
[C---:B------:R-:W-:Y:S01]  /*7ed0*/  ISETP.GT.AND P2, PT, R0.reuse, 0x8, P0 ;  /* 0x000000080000780c */ /* 0x040fe20000744270 */
[----:B------:R-:W-:Y:S01]  /*7ee0*/  @P4 STG.E.U16 desc[UR36][R10.64], R90 ;  /* 0x0000005a0a004986 */ /* 0x000fe2000c101524 */
[----:B------:R-:W-:Y:S01]  /*7ef0*/  ISETP.GT.AND P4, PT, R0, 0x8, P3 ;  /* 0x000000080000780c */ /* 0x000fe20001f84270 */
[----:B------:R-:W-:Y:S01]  /*7f00*/  FMUL R98, R98, R154 ;  /* 0x0000009a62627220 */ /* 0x000fe20000400000 */
[----:B------:R-:W-:Y:S01]  /*7f10*/  F2FP.F16.F32.PACK_AB R92, RZ, R92 ;  /* 0x0000005cff5c723e */ /* 0x000fe200000000ff */
[----:B------:R-:W-:Y:S01]  /*7f20*/  @P1 STG.E.U16 desc[UR36][R10.64+0x2], R91 ;  /* 0x0000025b0a001986 */ /* 0x000fe2000c101524 */
[----:B------:R-:W-:Y:S01]  /*7f30*/  ISETP.GT.AND P1, PT, R0, 0x9, P0 ;  /* 0x000000090000780c */ /* 0x000fe20000724270 */
[-C--:B------:R-:W-:Y:S01]  /*7f40*/  FMUL R99, R99, R154.reuse ;  /* 0x0000009a63637220 */ /* 0x080fe20000400000 */
[----:B------:R-:W-:Y:S01]  /*7f50*/  F2FP.F16.F32.PACK_AB R93, RZ, R93 ;  /* 0x0000005dff5d723e */ /* 0x000fe200000000ff */
[----:B------:R-:W-:Y:S01]  /*7f60*/  FMUL R100, R100, R154 ;  /* 0x0000009a64647220 */ /* 0x000fe20000400000 */
[----:B------:R-:W-:Y:S01]  /*7f70*/  F2FP.F16.F32.PACK_AB R94, RZ, R94 ;  /* 0x0000005eff5e723e */ /* 0x000fe200000000ff */
[-C--:B------:R-:W-:Y:S01]  /*7f80*/  FMUL R101, R101, R154.reuse ;  /* 0x0000009a65657220 */ /* 0x080fe20000400000 */
[----:B------:R-:W-:Y:S01]  /*7f90*/  F2FP.F16.F32.PACK_AB R95, RZ, R95 ;  /* 0x0000005fff5f723e */ /* 0x000fe200000000ff */
[----:B------:R-:W-:Y:S01]  /*7fa0*/  FMUL R102, R102, R154 ;  /* 0x0000009a66667220 */ /* 0x000fe20000400000 */
[----:B------:R-:W-:Y:S01]  /*7fb0*/  F2FP.F16.F32.PACK_AB R96, RZ, R96 ;  /* 0x00000060ff60723e */ /* 0x000fe200000000ff */
[----:B------:R-:W-:Y:S01]  /*7fc0*/  @P4 STG.E.U16 desc[UR36][R8.64+0x10], R92 ;  /* 0x0000105c08004986 */ /* 0x000fe2000c101524 */
[C---:B------:R-:W-:Y:S01]  /*7fd0*/  ISETP.GT.AND P4, PT, R0.reuse, 0x10, P3 ;  /* 0x000000100000780c */ /* 0x040fe20001f84270 */
[-C--:B------:R-:W-:Y:S01]  /*7fe0*/  FMUL R103, R103, R154.reuse ;  /* 0x0000009a67677220 */ /* 0x080fe20000400000 */
[----:B------:R-:W-:Y:S01]  /*7ff0*/  F2FP.F16.F32.PACK_AB R97, RZ, R97 ;  /* 0x00000061ff61723e */ /* 0x000fe200000000ff */
[----:B------:R-:W-:Y:S01]  /*8000*/  @P5 STG.E.U16 desc[UR36][R8.64+0x12], R93 ;  /* 0x0000125d08005986 */ /* 0x000fe2000c101524 */
[----:B------:R-:W-:Y:S01]  /*8010*/  ISETP.GT.AND P5, PT, R0, 0x11, P0 ;  /* 0x000000110000780c */ /* 0x000fe200007a4270 */
        /* <DEDUP_REMOVED lines=74> */
[-C--:B------:R-:W-:Y:S01]  /*84c0*/  FMUL R125, R125, R154.reuse ;  /* 0x0000009a7d7d7220 */ /* 0x080fe20000400000 */
[----:B------:R-:W-:Y:S01]  /*84d0*/  F2FP.F16.F32.PACK_AB R119, RZ, R119 ;  /* 0x00000077ff77723e */ /* 0x000fe200000000ff */
[----:B------:R-:W-:Y:S01]  /*84e0*/  FMUL R126, R126, R154 ;  /* 0x0000009a7e7e7220 */ /* 0x000fe20000400000 */
[----:B------:R-:W-:Y:S01]  /*84f0*/  F2FP.F16.F32.PACK_AB R120, RZ, R120 ;  /* 0x00000078ff78723e */ /* 0x000fe200000000ff */
        /* <DEDUP_REMOVED lines=64> */
[----:B------:R-:W-:Y:S01]  /*8900*/  FMUL R145, R145, R154 ;  /* 0x0000009a91917220 */ /* 0x000fe20000400000 */
[----:B------:R-:W-:Y:S01]  /*8910*/  F2FP.F16.F32.PACK_AB R139, RZ, R139 ;  /* 0x0000008bff8b723e */ /* 0x000fe200000000ff */
[----:B------:R-:W-:Y:S01]  /*8920*/  IMAD.SHL.U32 R21, R4, 0x100, RZ ;  /* 0x0000010004157824 */ /* 0x000fe200078e00ff */
[----:B------:R-:W-:Y:S01]  /*8930*/  F2FP.F16.F32.PACK_AB R140, RZ, R140 ;  /* 0x0000008cff8c723e */ /* 0x000fe200000000ff */
[----:B------:R-:W-:Y:S01]  /*8940*/  @P1 STG.E.U16 desc[UR36][R8.64+0x90], R124 ;  /* 0x0000907c08001986 */ /* 0x000fe2000c101524 */
[----:B------:R-:W-:Y:S01]  /*8950*/  ISETP.GT.AND P1, PT, R0, 0x50, P3 ;  /* 0x000000500000780c */ /* 0x000fe20001f24270 */
[-C--:B------:R-:W-:Y:S01]  /*8960*/  FMUL R146, R146, R154.reuse ;  /* 0x0000009a92927220 */ /* 0x080fe20000400000 */
[----:B------:R-:W-:Y:S01]  /*8970*/  F2FP.F16.F32.PACK_AB R141, RZ, R141 ;  /* 0x0000008dff8d723e */ /* 0x000fe200000000ff */
[----:B------:R-:W-:Y:S01]  /*8980*/  @P2 STG.E.U16 desc[UR36][R8.64+0x92], R125 ;  /* 0x0000927d08002986 */ /* 0x000fe2000c101524 */
[C---:B------:R-:W-:Y:S01]  /*8990*/  ISETP.GT.AND P2, PT, R0.reuse, 0x51, P3 ;  /* 0x000000510000780c */ /* 0x040fe20001f44270 */
[----:B------:R-:W-:Y:S01]  /*89a0*/  FMUL R147, R147, R154 ;  /* 0x0000009a93937220 */ /* 0x000fe20000400000 */
        /* <DEDUP_REMOVED lines=12> */
[----:B------:R-:W-:Y:S01]  /*8a70*/  SHF.L.U64.HI R15, R4, 0x8, R5 ;  /* 0x00000008040f7819 */ /* 0x000fe20000010205 */
[----:B------:R-:W-:Y:S01]  /*8a80*/  @P2 STG.E.U16 desc[UR36][R8.64+0xa2], R129 ;  /* 0x0000a28108002986 */ /* 0x000fe2000c101524 */
[C---:B------:R-:W-:Y:S01]  /*8a90*/  ISETP.GT.AND P2, PT, R0.reuse, 0x59, P3 ;  /* 0x000000590000780c */ /* 0x040fe20001f44270 */
        /* <DEDUP_REMOVED lines=56> */
[----:B------:R-:W-:Y:S01]  /*8e20*/  FMUL R39, R39, R154 ;  /* 0x0000009a27277220 */ /* 0x000fe20000400000 */
[----:B------:R-:W-:Y:S01]  /*8e30*/  F2FP.F16.F32.PACK_AB R33, RZ, R33 ;  /* 0x00000021ff21723e */ /* 0x000fe200000000ff */
[----:B------:R-:W-:Y:S01]  /*8e40*/  @P2 STG.E.U16 desc[UR36][R10.64+0xd0], R142 ;  /* 0x0000d08e0a002986 */ /* 0x000fe2000c101524 */
[----:B------:R-:W-:Y:S01]  /*8e50*/  F2FP.F16.F32.PACK_AB R34, RZ, R34 ;  /* 0x00000022ff22723e */ /* 0x000fe200000000ff */
[-C--:B------:R-:W-:Y:S01]  /*8e60*/  FMUL R40, R40, R154.reuse ;  /* 0x0000009a28287220 */ /* 0x080fe20000400000 */
[----:B------:R-:W-:Y:S01]  /*8e70*/  F2FP.F16.F32.PACK_AB R35, RZ, R35 ;  /* 0x00000023ff23723e */ /* 0x000fe200000000ff */
[----:B------:R-:W-:Y:S01]  /*8e80*/  FMUL R41, R41, R154 ;  /* 0x0000009a29297220 */ /* 0x000fe20000400000 */
[----:B------:R-:W-:Y:S01]  /*8e90*/  F2FP.F16.F32.PACK_AB R36, RZ, R36 ;  /* 0x00000024ff24723e */ /* 0x000fe200000000ff */
[----:B------:R-:W-:Y:S01]  /*8ea0*/  @P4 STG.E.U16 desc[UR36][R10.64+0xd2], R143 ;  /* 0x0000d28f0a004986 */ /* 0x000fe2000c101524 */
[----:B------:R-:W-:Y:S01]  /*8eb0*/  ISETP.GT.AND P4, PT, R0, 0x71, P0 ;  /* 0x000000710000780c */ /* 0x000fe20000784270 */
[----:B------:R-:W-:Y:S01]  /*8ec0*/  FMUL R42, R42, R154 ;  /* 0x0000009a2a2a7220 */ /* 0x000fe20000400000 */
[----:B------:R-:W-:Y:S01]  /*8ed0*/  F2FP.F16.F32.PACK_AB R37, RZ, R37 ;  /* 0x00000025ff25723e */ /* 0x000fe200000000ff */
[----:B------:R-:W-:Y:S01]  /*8ee0*/  @P5 STG.E.U16 desc[UR36][R8.64+0xe0], R144 ;  /* 0x0000e09008005986 */ /* 0x000fe2000c101524 */
[----:B------:R-:W-:Y:S01]  /*8ef0*/  ISETP.GT.AND P5, PT, R0, 0x70, P0 ;  /* 0x000000700000780c */ /* 0x000fe200007a4270 */
[----:B------:R-:W-:Y:S01]  /*8f00*/  @P1 IMAD.MOV.U32 R4, RZ, RZ, R8 ;  /* 0x000000ffff041224 */ /* 0x000fe200078e0008 */
[----:B------:R-:W-:Y:S01]  /*8f10*/  F2FP.F16.F32.PACK_AB R38, RZ, R38 ;  /* 0x00000026ff26723e */ /* 0x000fe200000000ff */
[----:B------:R-:W-:Y:S01]  /*8f20*/  @P1 IMAD.MOV.U32 R5, RZ, RZ, R9 ;  /* 0x000000ffff051224 */ /* 0x000fe200078e0009 */
[----:B------:R-:W-:Y:S01]  /*8f30*/  F2FP.F16.F32.PACK_AB R39, RZ, R39 ;  /* 0x00000027ff27723e */ /* 0x000fe200000000ff */
[----:B------:R-:W-:Y:S01]  /*8f40*/  FMUL R43, R43, R154 ;  /* 0x0000009a2b2b7220 */ /* 0x000fe20000400000 */
[----:B------:R-:W-:Y:S01]  /*8f50*/  F2FP.F16.F32.PACK_AB R40, RZ, R40 ;  /* 0x00000028ff28723e */ /* 0x000fe200000000ff */
[----:B------:R-:W-:Y:S01]  /*8f60*/  FMUL R44, R44, R154 ;  /* 0x0000009a2c2c7220 */ /* 0x000fe20000400000 */
[----:B------:R0:W-:Y:S01]  /*8f70*/  @P1 STG.E.U16 desc[UR36][R4.64+0xe2], R145 ;  /* 0x0000e29104001986 */ /* 0x0001e2000c101524 */
[----:B------:R-:W-:Y:S01]  /*8f80*/  IADD3 R12, P1, P2, R7, R8, R21 ;  /* 0x00000008070c7210 */ /* 0x000fe20007a3e015 */
[-C--:B------:R-:W-:Y:S01]  /*8f90*/  FMUL R45, R45, R154.reuse ;  /* 0x0000009a2d2d7220 */ /* 0x080fe20000400000 */
[----:B------:R-:W-:Y:S01]  /*8fa0*/  F2FP.F16.F32.PACK_AB R41, RZ, R41 ;  /* 0x00000029ff29723e */ /* 0x000fe200000000ff */
[-C--:B------:R-:W-:Y:S01]  /*8fb0*/  FMUL R46, R46, R154.reuse ;  /* 0x0000009a2e2e7220 */ /* 0x080fe20000400000 */
[----:B------:R-:W-:Y:S01]  /*8fc0*/  IADD3.X R13, R6, R9, R15, P1, P2 ;  /* 0x00000009060d7210 */ /* 0x000fe20000fe440f */
[-C--:B------:R-:W-:Y:S01]  /*8fd0*/  FMUL R47, R47, R154.reuse ;  /* 0x0000009a2f2f7220 */ /* 0x080fe20000400000 */
[C---:B------:R-:W-:Y:S01]  /*8fe0*/  ISETP.GT.AND P1, PT, R3.reuse, 0x80, PT ;  /* 0x000000800300780c */ /* 0x040fe20003f24270 */
[-C--:B------:R-:W-:Y:S01]  /*8ff0*/  FMUL R48, R48, R154.reuse ;  /* 0x0000009a30307220 */ /* 0x080fe20000400000 */
[----:B------:R-:W-:Y:S01]  /*9000*/  ISETP.GT.AND P2, PT, R3, 0x88, PT ;  /* 0x000000880300780c */ /* 0x000fe20003f44270 */
[----:B------:R-:W-:Y:S01]  /*9010*/  FMUL R49, R49, R154 ;  /* 0x0000009a31317220 */ /* 0x000fe20000400000 */
[----:B------:R-:W-:Y:S01]  /*9020*/  F2FP.F16.F32.PACK_AB R42, RZ, R42 ;  /* 0x0000002aff2a723e */ /* 0x000fe200000000ff */
[----:B0-----:R-:W-:Y:S01]  /*9030*/  @P5 IMAD.MOV.U32 R4, RZ, RZ, R10 ;  /* 0x000000ffff045224 */ /* 0x001fe200078e000a */
[----:B------:R-:W-:Y:S01]  /*9040*/  @P5 MOV R5, R11 ;  /* 0x0000000b00055202 */ /* 0x000fe20000000f00 */
[-C--:B------:R-:W-:Y:S01]  /*9050*/  FMUL R50, R50, R154.reuse ;  /* 0x0000009a32327220 */ /* 0x080fe20000400000 */
[----:B------:R-:W-:Y:S01]  /*9060*/  F2FP.F16.F32.PACK_AB R43, RZ, R43 ;  /* 0x0000002bff2b723e */ /* 0x000fe200000000ff */
[----:B------:R-:W-:Y:S01]  /*9070*/  FMUL R51, R51, R154 ;  /* 0x0000009a33337220 */ /* 0x000fe20000400000 */
[----:B------:R-:W-:Y:S01]  /*9080*/  F2FP.F16.F32.PACK_AB R44, RZ, R44 ;  /* 0x0000002cff2c723e */ /* 0x000fe200000000ff */
[----:B------:R0:W-:Y:S01]  /*9090*/  @P5 STG.E.U16 desc[UR36][R4.64+0xe0], R146 ;  /* 0x0000e09204005986 */ /* 0x0001e2000c101524 */
[----:B------:R-:W-:Y:S01]  /*90a0*/  ISETP.GT.AND P5, PT, R0, 0x78, P3 ;  /* 0x000000780000780c */ /* 0x000fe20001fa4270 */
[-C--:B------:R-:W-:Y:S01]  /*90b0*/  FMUL R52, R52, R154.reuse ;  /* 0x0000009a34347220 */ /* 0x080fe20000400000 */
[C---:B------:R-:W-:Y:S01]  /*90c0*/  ISETP.GT.AND P3, PT, R0.reuse, 0x79, P3 ;  /* 0x000000790000780c */ /* 0x040fe20001f64270 */
[----:B------:R-:W-:Y:S01]  /*90d0*/  @P4 STG.E.U16 desc[UR36][R10.64+0xe2], R147 ;  /* 0x0000e2930a004986 */ /* 0x000fe2000c101524 */
[C---:B------:R-:W-:Y:S01]  /*90e0*/  ISETP.GT.AND P4, PT, R0.reuse, 0x78, P0 ;  /* 0x000000780000780c */ /* 0x040fe20000784270 */
[-C--:B------:R-:W-:Y:S01]  /*90f0*/  FMUL R53, R53, R154.reuse ;  /* 0x0000009a35357220 */ /* 0x080fe20000400000 */
[----:B------:R-:W-:Y:S01]  /*9100*/  ISETP.GT.AND P0, PT, R0, 0x79, P0 ;  /* 0x000000790000780c */ /* 0x000fe20000704270 */
[-C--:B------:R-:W-:Y:S01]  /*9110*/  FMUL R54, R54, R154.reuse ;  /* 0x0000009a36367220 */ /* 0x080fe20000400000 */
[----:B------:R-:W-:Y:S01]  /*9120*/  F2FP.F16.F32.PACK_AB R45, RZ, R45 ;  /* 0x0000002dff2d723e */ /* 0x000fe200000000ff */
[----:B------:R-:W-:Y:S01]  /*9130*/  FMUL R55, R55, R154 ;  /* 0x0000009a37377220 */ /* 0x000fe20000400000 */
[----:B------:R-:W-:Y:S01]  /*9140*/  F2FP.F16.F32.PACK_AB R46, RZ, R46 ;  /* 0x0000002eff2e723e */ /* 0x000fe200000000ff */
[----:B------:R-:W-:Y:S01]  /*9150*/  FMUL R56, R56, R154 ;  /* 0x0000009a38387220 */ /* 0x000fe20000400000 */
[----:B------:R-:W-:Y:S01]  /*9160*/  F2FP.F16.F32.PACK_AB R47, RZ, R47 ;  /* 0x0000002fff2f723e */ /* 0x000fe200000000ff */
[----:B------:R-:W-:Y:S01]  /*9170*/  @P5 STG.E.U16 desc[UR36][R8.64+0xf0], R148 ;  /* 0x0000f09408005986 */ /* 0x000fe2000c101524 */
[----:B0-----:R-:W-:Y:S01]  /*9180*/  IADD3 R4, P5, R21, R8, RZ ;  /* 0x0000000815047210 */ /* 0x001fe20007fbe0ff */
[----:B------:R-:W-:Y:S01]  /*9190*/  FMUL R57, R57, R154 ;  /* 0x0000009a39397220 */ /* 0x000fe20000400000 */
[----:B------:R-:W-:Y:S01]  /*91a0*/  F2FP.F16.F32.PACK_AB R48, RZ, R48 ;  /* 0x00000030ff30723e */ /* 0x000fe200000000ff */
[----:B------:R0:W-:Y:S01]  /*91b0*/  @P3 STG.E.U16 desc[UR36][R8.64+0xf2], R149 ;  /* 0x0000f29508003986 */ /* 0x0001e2000c101524 */
[C---:B------:R-:W-:Y:S01]  /*91c0*/  ISETP.GT.AND P3, PT, R0.reuse, RZ, P1 ;  /* 0x000000ff0000720c */ /* 0x040fe20000f64270 */
[----:B------:R-:W-:Y:S01]  /*91d0*/  IMAD.X R5, R15, 0x1, R9, P5 ;  /* 0x000000010f057824 */ /* 0x000fe200028e0609 */
[C---:B------:R-:W-:Y:S01]  /*91e0*/  ISETP.GT.AND P5, PT, R0.reuse, RZ, P2 ;  /* 0x000000ff0000720c */ /* 0x040fe200017a4270 */
        /* <DEDUP_REMOVED lines=14> */
[----:B------:R-:W-:Y:S01]  /*92d0*/  @P4 STG.E.U16 desc[UR36][R4.64+0x2], R25 ;  /* 0x0000021904004986 */ /* 0x000fe2000c101524 */
[----:B------:R-:W-:Y:S01]  /*92e0*/  IADD3 R14, P4, R7, R4, RZ ;  /* 0x00000004070e7210 */ /* 0x000fe20007f9e0ff */
[--C-:B------:R-:W-:Y:S01]  /*92f0*/  IMAD.X R9, R6, 0x1, R5.reuse, P3 ;  /* 0x0000000106097824 */ /* 0x100fe200018e0605 */
[----:B------:R-:W-:Y:S01]  /*9300*/  ISETP.GT.AND P3, PT, R0, 0x9, P2 ;  /* 0x000000090000780c */ /* 0x000fe20001764270 */
[-C--:B------:R-:W-:Y:S01]  /*9310*/  FMUL R62, R62, R154.reuse ;  /* 0x0000009a3e3e7220 */ /* 0x080fe20000400000 */
[----:B------:R-:W-:Y:S01]  /*9320*/  F2FP.F16.F32.PACK_AB R53, RZ, R53 ;  /* 0x00000035ff35723e */ /* 0x000fe200000000ff */
[----:B------:R-:W-:Y:S01]  /*9330*/  IMAD.X R15, R6, 0x1, R5, P4 ;  /* 0x00000001060f7824 */ /* 0x000fe200020e0605 */
[----:B------:R-:W-:Y:S01]  /*9340*/  ISETP.GT.AND P4, PT, R0, 0x8, P1 ;  /* 0x000000080000780c */ /* 0x000fe20000f84270 */
[----:B------:R-:W-:Y:S01]  /*9350*/  FMUL R63, R63, R154 ;  /* 0x0000009a3f3f7220 */ /* 0x000fe20000400000 */
[----:B------:R-:W-:Y:S01]  /*9360*/  F2FP.F16.F32.PACK_AB R54, RZ, R54 ;  /* 0x00000036ff36723e */ /* 0x000fe200000000ff */
[-C--:B------:R-:W-:Y:S01]  /*9370*/  FMUL R64, R64, R154.reuse ;  /* 0x0000009a40407220 */ /* 0x080fe20000400000 */
        /* <DEDUP_REMOVED lines=9> */
[----:B------:R-:W-:Y:S01]  /*9410*/  @P4 STG.E.U16 desc[UR36][R4.64+0x10], R28 ;  /* 0x0000101c04004986 */ /* 0x000fe2000c101524 */
[----:B------:R-:W-:Y:S01]  /*9420*/  ISETP.GT.AND P4, PT, R0, 0x10, P1 ;  /* 0x000000100000780c */ /* 0x000fe20000f84270 */
[-C--:B------:R-:W-:Y:S01]  /*9430*/  FMUL R68, R68, R154.reuse ;  /* 0x0000009a44447220 */ /* 0x080fe20000400000 */
[----:B------:R-:W-:Y:S01]  /*9440*/  F2FP.F16.F32.PACK_AB R57, RZ, R57 ;  /* 0x00000039ff39723e */ /* 0x000fe200000000ff */
[-C--:B------:R-:W-:Y:S01]  /*9450*/  FMUL R69, R69, R154.reuse ;  /* 0x0000009a45457220 */ /* 0x080fe20000400000 */
        /* <DEDUP_REMOVED lines=14> */
[----:B------:R-:W-:Y:S01]  /*9540*/  FMUL R73, R73, R154 ;  /* 0x0000009a49497220 */ /* 0x000fe20000400000 */
[----:B------:R-:W-:Y:S01]  /*9550*/  F2FP.F16.F32.PACK_AB R61, RZ, R61 ;  /* 0x0000003dff3d723e */ /* 0x000fe200000000ff */
[----:B------:R-:W-:Y:S01]  /*9560*/  @P5 STG.E.U16 desc[UR36][R4.64+0x22], R33 ;  /* 0x0000222104005986 */ /* 0x000fe2000c101524 */
[----:B------:R-:W-:Y:S01]  /*9570*/  ISETP.GT.AND P5, PT, R0, 0x19, P1 ;  /* 0x000000190000780c */ /* 0x000fe20000fa4270 */
[--C-:B------:R-:W-:Y:S01]  /*9580*/  @P0 IMAD.MOV.U32 R6, RZ, RZ, R12.reuse ;  /* 0x000000ffff060224 */ /* 0x100fe200078e000c */
[----:B------:R-:W-:Y:S01]  /*9590*/  F2FP.F16.F32.PACK_AB R62, RZ, R62 ;  /* 0x0000003eff3e723e */ /* 0x000fe200000000ff */
[--C-:B------:R-:W-:Y:S01]  /*95a0*/  @P0 IMAD.MOV.U32 R7, RZ, RZ, R13.reuse ;  /* 0x000000ffff070224 */ /* 0x100fe200078e000d */
[----:B------:R-:W-:Y:S01]  /*95b0*/  F2FP.F16.F32.PACK_AB R63, RZ, R63 ;  /* 0x0000003fff3f723e */ /* 0x000fe200000000ff */
[----:B------:R-:W-:Y:S01]  /*95c0*/  FMUL R74, R74, R154 ;  /* 0x0000009a4a4a7220 */ /* 0x000fe20000400000 */
[----:B------:R-:W-:Y:S01]  /*95d0*/  F2FP.F16.F32.PACK_AB R64, RZ, R64 ;  /* 0x00000040ff40723e */ /* 0x000fe200000000ff */
[-C--:B------:R-:W-:Y:S01]  /*95e0*/  FMUL R75, R75, R154.reuse ;  /* 0x0000009a4b4b7220 */ /* 0x080fe20000400000 */
[----:B------:R0:W-:Y:S01]  /*95f0*/  @P0 STG.E.U16 desc[UR36][R6.64+0x20], R34 ;  /* 0x0000202206000986 */ /* 0x0001e2000c101524 */
        /* <DEDUP_REMOVED lines=11> */
[--C-:B0-----:R-:W-:Y:S01]  /*96b0*/  @P3 IMAD.MOV.U32 R6, RZ, RZ, R12.reuse ;  /* 0x000000ffff063224 */ /* 0x101fe200078e000c */
[----:B------:R-:W-:Y:S01]  /*96c0*/  @P3 MOV R7, R13 ;  /* 0x0000000d00073202 */ /* 0x000fe20000000f00 */
[----:B------:R-:W-:Y:S01]  /*96d0*/  FMUL R81, R81, R154 ;  /* 0x0000009a51517220 */ /* 0x000fe20000400000 */
[----:B------:R-:W-:Y:S01]  /*96e0*/  F2FP.F16.F32.PACK_AB R70, RZ, R70 ;  /* 0x00000046ff46723e */ /* 0x000fe200000000ff */
[-C--:B------:R-:W-:Y:S01]  /*96f0*/  FMUL R82, R82, R154.reuse ;  /* 0x0000009a52527220 */ /* 0x080fe20000400000 */
[----:B------:R-:W-:Y:S01]  /*9700*/  F2FP.F16.F32.PACK_AB R71, RZ, R71 ;  /* 0x00000047ff47723e */ /* 0x000fe200000000ff */
[----:B------:R0:W-:Y:S01]  /*9710*/  @P3 STG.E.U16 desc[UR36][R6.64+0x22], R35 ;  /* 0x0000222306003986 */ /* 0x0001e2000c101524 */
        /* <DEDUP_REMOVED lines=11> */
[----:B0-----:R-:W-:Y:S01]  /*97d0*/  @P0 IMAD.MOV.U32 R6, RZ, RZ, R12 ;  /* 0x000000ffff060224 */ /* 0x001fe200078e000c */
[----:B------:R-:W-:Y:S01]  /*97e0*/  F2FP.F16.F32.PACK_AB R75, RZ, R75 ;  /* 0x0000004bff4b723e */ /* 0x000fe200000000ff */
[----:B------:R-:W-:Y:S01]  /*97f0*/  @P0 IMAD.MOV.U32 R7, RZ, RZ, R13 ;  /* 0x000000ffff070224 */ /* 0x000fe200078e000d */
[----:B------:R-:W-:Y:S01]  /*9800*/  F2FP.F16.F32.PACK_AB R76, RZ, R76 ;  /* 0x0000004cff4c723e */ /* 0x000fe200000000ff */
[-C--:B------:R-:W-:Y:S01]  /*9810*/  FMUL R86, R86, R154.reuse ;  /* 0x0000009a56567220 */ /* 0x080fe20000400000 */
[----:B------:R-:W-:Y:S01]  /*9820*/  F2FP.F16.F32.PACK_AB R77, RZ, R77 ;  /* 0x0000004dff4d723e */ /* 0x000fe200000000ff */
[----:B------:R-:W-:Y:S01]  /*9830*/  FMUL R87, R87, R154 ;  /* 0x0000009a57577220 */ /* 0x000fe20000400000 */
[----:B------:R0:W-:Y:S01]  /*9840*/  @P0 STG.E.U16 desc[UR36][R6.64+0x30], R38 ;  /* 0x0000302606000986 */ /* 0x0001e2000c101524 */
[----:B------:R-:W-:-:S02]  /*9850*/  ISETP.GT.AND P0, PT, R0, 0x20, P2 ;  /* 0x000000200000780c */ /* 0x000fc40001704270 */
[----:B------:R-:W-:Y:S02]  /*9860*/  F2FP.F16.F32.PACK_AB R78, RZ, R78 ;  /* 0x0000004eff4e723e */ /* 0x000fe400000000ff */
[----:B------:R-:W-:Y:S02]  /*9870*/  F2FP.F16.F32.PACK_AB R79, RZ, R79 ;  /* 0x0000004fff4f723e */ /* 0x000fe400000000ff */
[----:B------:R-:W-:Y:S02]  /*9880*/  F2FP.F16.F32.PACK_AB R80, RZ, R80 ;  /* 0x00000050ff50723e */ /* 0x000fe400000000ff */
[----:B------:R-:W-:Y:S02]  /*9890*/  F2FP.F16.F32.PACK_AB R81, RZ, R81 ;  /* 0x00000051ff51723e */ /* 0x000fe400000000ff */
[----:B------:R-:W-:Y:S01]  /*98a0*/  F2FP.F16.F32.PACK_AB R82, RZ, R82 ;  /* 0x00000052ff52723e */ /* 0x000fe200000000ff */
[----:B0-----:R-:W-:Y:S01]  /*98b0*/  @P3 IMAD.MOV.U32 R6, RZ, RZ, R12 ;  /* 0x000000ffff063224 */ /* 0x001fe200078e000c */
[----:B------:R-:W-:Y:S01]  /*98c0*/  F2FP.F16.F32.PACK_AB R83, RZ, R83 ;  /* 0x00000053ff53723e */ /* 0x000fe200000000ff */
[----:B------:R-:W-:Y:S01]  /*98d0*/  @P3 IMAD.MOV.U32 R7, RZ, RZ, R13 ;  /* 0x000000ffff073224 */ /* 0x000fe200078e000d */
[----:B------:R-:W-:-:S02]  /*98e0*/  F2FP.F16.F32.PACK_AB R84, RZ, R84 ;  /* 0x00000054ff54723e */ /* 0x000fc400000000ff */
[----:B------:R-:W-:Y:S02]  /*98f0*/  F2FP.F16.F32.PACK_AB R85, RZ, R85 ;  /* 0x00000055ff55723e */ /* 0x000fe400000000ff */
[----:B------:R0:W-:Y:S01]  /*9900*/  @P3 STG.E.U16 desc[UR36][R6.64+0x32], R39 ;  /* 0x0000322706003986 */ /* 0x0001e2000c101524 */
[C---:B------:R-:W-:Y:S02]  /*9910*/  ISETP.GT.AND P3, PT, R0.reuse, 0x21, P2 ;  /* 0x000000210000780c */ /* 0x040fe40001764270 */
[----:B------:R-:W-:Y:S01]  /*9920*/  F2FP.F16.F32.PACK_AB R86, RZ, R86 ;  /* 0x00000056ff56723e */ /* 0x000fe200000000ff */
[----:B------:R-:W-:Y:S01]  /*9930*/  @P4 STG.E.U16 desc[UR36][R4.64+0x40], R40 ;  /* 0x0000402804004986 */ /* 0x000fe2000c101524 */
[C---:B------:R-:W-:Y:S02]  /*9940*/  ISETP.GT.AND P4, PT, R0.reuse, 0x28, P1 ;  /* 0x000000280000780c */ /* 0x040fe40000f84270 */
[----:B------:R-:W-:Y:S01]  /*9950*/  F2FP.F16.F32.PACK_AB R87, RZ, R87 ;  /* 0x00000057ff57723e */ /* 0x000fe200000000ff */
[----:B------:R-:W-:Y:S01]  /*9960*/  @P5 STG.E.U16 desc[UR36][R4.64+0x42], R41 ;  /* 0x0000422904005986 */ /* 0x000fe2000c101524 */
[----:B------:R-:W-:Y:S01]  /*9970*/  ISETP.GT.AND P5, PT, R0, 0x29, P1 ;  /* 0x000000290000780c */ /* 0x000fe20000fa4270 */
[----:B0-----:R-:W-:-:S02]  /*9980*/  @P0 IMAD.MOV.U32 R6, RZ, RZ, R12 ;  /* 0x000000ffff060224 */ /* 0x001fc400078e000c */
[----:B------:R-:W-:-:S05]  /*9990*/  @P0 IMAD.MOV.U32 R7, RZ, RZ, R13 ;  /* 0x000000ffff070224 */ /* 0x000fca00078e000d */
[----:B------:R0:W-:Y:S01]  /*99a0*/  @P0 STG.E.U16 desc[UR36][R6.64+0x40], R42 ;  /* 0x0000402a06000986 */ /* 0x0001e2000c101524 */
[----:B------:R-:W-:Y:S02]  /*99b0*/  ISETP.GT.AND P0, PT, R0, 0x28, P2 ;  /* 0x000000280000780c */ /* 0x000fe40001704270 */
[----:B0-----:R-:W-:Y:S01]  /*99c0*/  @P3 MOV R6, R12 ;  /* 0x0000000c00063202 */ /* 0x001fe20000000f00 */
[----:B------:R-:W-:-:S05]  /*99d0*/  @P3 IMAD.MOV.U32 R7, RZ, RZ, R13 ;  /* 0x000000ffff073224 */ /* 0x000fca00078e000d */
[----:B------:R0:W-:Y:S01]  /*99e0*/  @P3 STG.E.U16 desc[UR36][R6.64+0x42], R43 ;  /* 0x0000422b06003986 */ /* 0x0001e2000c101524 */
[----:B------:R-:W-:-:S03]  /*99f0*/  ISETP.GT.AND P3, PT, R0, 0x29, P2 ;  /* 0x000000290000780c */ /* 0x000fc60001764270 */
[----:B------:R-:W-:Y:S01]  /*9a00*/  @P4 STG.E.U16 desc[UR36][R4.64+0x50], R44 ;  /* 0x0000502c04004986 */ /* 0x000fe2000c101524 */
[----:B------:R-:W-:-:S03]  /*9a10*/  ISETP.GT.AND P4, PT, R0, 0x30, P1 ;  /* 0x000000300000780c */ /* 0x000fc60000f84270 */
[----:B------:R-:W-:Y:S01]  /*9a20*/  @P5 STG.E.U16 desc[UR36][R4.64+0x52], R45 ;  /* 0x0000522d04005986 */ /* 0x000fe2000c101524 */
[----:B------:R-:W-:Y:S01]  /*9a30*/  ISETP.GT.AND P5, PT, R0, 0x31, P1 ;  /* 0x000000310000780c */ /* 0x000fe20000fa4270 */
[----:B0-----:R-:W-:Y:S02]  /*9a40*/  @P0 IMAD.MOV.U32 R6, RZ, RZ, R12 ;  /* 0x000000ffff060224 */ /* 0x001fe400078e000c */
[----:B------:R-:W-:-:S05]  /*9a50*/  @P0 IMAD.MOV.U32 R7, RZ, RZ, R13 ;  /* 0x000000ffff070224 */ /* 0x000fca00078e000d */
[----:B------:R0:W-:Y:S01]  /*9a60*/  @P0 STG.E.U16 desc[UR36][R6.64+0x50], R46 ;  /* 0x0000502e06000986 */ /* 0x0001e2000c101524 */
[----:B------:R-:W-:Y:S01]  /*9a70*/  ISETP.GT.AND P0, PT, R0, 0x30, P2 ;  /* 0x000000300000780c */ /* 0x000fe20001704270 */
[----:B0-----:R-:W-:Y:S02]  /*9a80*/  @P3 IMAD.MOV.U32 R6, RZ, RZ, R12 ;  /* 0x000000ffff063224 */ /* 0x001fe400078e000c */
[----:B------:R-:W-:-:S05]  /*9a90*/  @P3 IMAD.MOV.U32 R7, RZ, RZ, R13 ;  /* 0x000000ffff073224 */ /* 0x000fca00078e000d */
[----:B------:R0:W-:Y:S01]  /*9aa0*/  @P3 STG.E.U16 desc[UR36][R6.64+0x52], R47 ;  /* 0x0000522f06003986 */ /* 0x0001e2000c101524 */
[----:B------:R-:W-:-:S03]  /*9ab0*/  ISETP.GT.AND P3, PT, R0, 0x31, P2 ;  /* 0x000000310000780c */ /* 0x000fc60001764270 */
[----:B------:R-:W-:Y:S01]  /*9ac0*/  @P4 STG.E.U16 desc[UR36][R4.64+0x60], R48 ;  /* 0x0000603004004986 */ /* 0x000fe2000c101524 */
[----:B------:R-:W-:-:S03]  /*9ad0*/  ISETP.GT.AND P4, PT, R0, 0x38, P1 ;  /* 0x000000380000780c */ /* 0x000fc60000f84270 */
[----:B------:R-:W-:Y:S01]  /*9ae0*/  @P5 STG.E.U16 desc[UR36][R4.64+0x62], R49 ;  /* 0x0000623104005986 */ /* 0x000fe2000c101524 */
[----:B------:R-:W-:Y:S01]  /*9af0*/  ISETP.GT.AND P5, PT, R0, 0x39, P1 ;  /* 0x000000390000780c */ /* 0x000fe20000fa4270 */
[----:B0-----:R-:W-:Y:S01]  /*9b00*/  @P0 IMAD.MOV.U32 R6, RZ, RZ, R12 ;  /* 0x000000ffff060224 */ /* 0x001fe200078e000c */
[----:B------:R-:W-:-:S05]  /*9b10*/  @P0 MOV R7, R13 ;  /* 0x0000000d00070202 */ /* 0x000fca0000000f00 */
        /* <DEDUP_REMOVED lines=21> */
[----:B------:R-:W-:Y:S02]  /*9c70*/  ISETP.GT.AND P5, PT, R0, 0x49, P1 ;  /* 0x000000490000780c */ /* 0x000fe40000fa4270 */
[----:B0-----:R-:W-:Y:S01]  /*9c80*/  @P0 MOV R6, R12 ;  /* 0x0000000c00060202 */ /* 0x001fe20000000f00 */
        /* <DEDUP_REMOVED lines=66> */
[C---:B------:R-:W-:Y:S02]  /*a0b0*/  ISETP.GT.AND P3, PT, R0.reuse, 0x78, P1 ;  /* 0x000000780000780c */ /* 0x040fe40000f64270 */
[C---:B------:R-:W-:Y:S01]  /*a0c0*/  ISETP.GT.AND P1, PT, R0.reuse, 0x79, P1 ;  /* 0x000000790000780c */ /* 0x040fe20000f24270 */
[----:B------:R-:W-:Y:S01]  /*a0d0*/  @P4 STG.E.U16 desc[UR36][R4.64+0xe0], R80 ;  /* 0x0000e05004004986 */ /* 0x000fe2000c101524 */
[----:B------:R-:W-:-:S03]  /*a0e0*/  ISETP.GT.AND P4, PT, R0, 0x71, P2 ;  /* 0x000000710000780c */ /* 0x000fc60001784270 */
[----:B------:R-:W-:Y:S01]  /*a0f0*/  @P5 STG.E.U16 desc[UR36][R4.64+0xe2], R81 ;  /* 0x0000e25104005986 */ /* 0x000fe2000c101524 */
[C---:B------:R-:W-:Y:S02]  /*a100*/  ISETP.GT.AND P5, PT, R0.reuse, 0x78, P2 ;  /* 0x000000780000780c */ /* 0x040fe400017a4270 */
[----:B------:R-:W-:Y:S01]  /*a110*/  ISETP.GT.AND P2, PT, R0, 0x79, P2 ;  /* 0x000000790000780c */ /* 0x000fe20001744270 */
[----:B0-----:R-:W-:Y:S01]  /*a120*/  @P0 IMAD.MOV.U32 R7, RZ, RZ, R13 ;  /* 0x000000ffff070224 */ /* 0x001fe200078e000d */
[----:B------:R-:W-:-:S05]  /*a130*/  @P0 MOV R6, R12 ;  /* 0x0000000c00060202 */ /* 0x000fca0000000f00 */
[----:B------:R0:W-:Y:S02]  /*a140*/  @P0 STG.E.U16 desc[UR36][R6.64+0xe0], R82 ;  /* 0x0000e05206000986 */ /* 0x0001e4000c101524 */
[----:B0-----:R-:W-:Y:S02]  /*a150*/  @P4 IMAD.MOV.U32 R6, RZ, RZ, R12 ;  /* 0x000000ffff064224 */ /* 0x001fe400078e000c */
[----:B------:R-:W-:-:S05]  /*a160*/  @P4 IMAD.MOV.U32 R7, RZ, RZ, R13 ;  /* 0x000000ffff074224 */ /* 0x000fca00078e000d */
[----:B------:R-:W-:Y:S04]  /*a170*/  @P4 STG.E.U16 desc[UR36][R6.64+0xe2], R83 ;  /* 0x0000e25306004986 */ /* 0x000fe8000c101524 */
[----:B------:R-:W-:Y:S04]  /*a180*/  @P3 STG.E.U16 desc[UR36][R4.64+0xf0], R84 ;  /* 0x0000f05404003986 */ /* 0x000fe8000c101524 */
[----:B------:R0:W-:Y:S02]  /*a190*/  @P1 STG.E.U16 desc[UR36][R4.64+0xf2], R85 ;  /* 0x0000f25504001986 */ /* 0x0001e4000c101524 */
[----:B0-----:R-:W-:-:S02]  /*a1a0*/  @P5 IMAD.MOV.U32 R4, RZ, RZ, R12 ;  /* 0x000000ffff045224 */ /* 0x001fc400078e000c */
[----:B------:R-:W-:-:S05]  /*a1b0*/  @P5 IMAD.MOV.U32 R5, RZ, RZ, R13 ;  /* 0x000000ffff055224 */ /* 0x000fca00078e000d */
[----:B------:R0:W-:Y:S04]  /*a1c0*/  @P5 STG.E.U16 desc[UR36][R4.64+0xf0], R86 ;  /* 0x0000f05604005986 */ /* 0x0001e8000c101524 */
[----:B------:R0:W-:Y:S02]  /*a1d0*/  @P2 STG.E.U16 desc[UR36][R12.64+0xf2], R87 ;  /* 0x0000f2570c002986 */ /* 0x0001e4000c101524 */
.L_x_280:
[----:B------:R-:W-:Y:S05]  /*a1e0*/  BSYNC B0 ;  /* 0x0000000000007941 */ /* 0x000fea0003800000 */
.L_x_28:
[----:B------:R-:W-:Y:S01]  /*a1f0*/  ULDC UR4, c[0x0][0xc] ;  /* 0x0000030000047ab9 */ /* 0x000fe20000000800 */
[----:B------:R-:W-:Y:S01]  /*a200*/  ULDC UR5, c[0x0][0x10] ;  /* 0x0000040000057ab9 */ /* 0x000fe20000000800 */
[----:B0-----:R-:W0:Y:S01]  /*a210*/  LDC R3, c[0x0][0x14] ;  /* 0x00000500ff037b82 */ /* 0x001e220000000800 */
[----:B------:R-:W-:Y:S01]  /*a220*/  UIMAD.WIDE.U32 UR4, UR4, UR5, URZ ;  /* 0x00000005040472a5 */ /* 0x000fe2000f8e003f */
[----:B------:R-:W-:Y:S01]  /*a230*/  PRMT R0, RZ, 0x7610, R0 ;  /* 0x00007610ff007816 */ /* 0x000fe20000000000 */
[----:B------:R-:W-:Y:S02]  /*a240*/  IMAD.MOV.U32 R153, RZ, RZ, -0x1 ;  /* 0xffffffffff997424 */ /* 0x000fe400078e00ff */
[----:B------:R-:W-:Y:S02]  /*a250*/  IMAD.MOV.U32 R23, RZ, RZ, -0x1 ;  /* 0xffffffffff177424 */ /* 0x000fe400078e00ff */
[----:B0-----:R-:W-:-:S04]  /*a260*/  IMAD.WIDE.U32 R16, R3, UR4, R16 ;  /* 0x0000000403107c25 */ /* 0x001fc8000f8e0010 */
[----:B------:R-:W-:Y:S01]  /*a270*/  IMAD R3, R3, UR5, RZ ;  /* 0x0000000503037c24 */ /* 0x000fe2000f8e02ff */
[----:B------:R-:W-:Y:S02]  /*a280*/  ULDC.64 UR4, c[0x0][0x650] ;  /* 0x0001940000047ab9 */ /* 0x000fe40000000a00 */
[----:B------:R-:W-:Y:S02]  /*a290*/  ISETP.GE.U32.AND P0, PT, R16, UR4, PT ;  /* 0x0000000410007c0c */ /* 0x000fe4000bf06070 */
[----:B------:R-:W-:-:S04]  /*a2a0*/  IADD3 R17, R17, R3, RZ ;  /* 0x0000000311117210 */ /* 0x000fc80007ffe0ff */
[----:B------:R-:W-:-:S13]  /*a2b0*/  ISETP.GE.U32.AND.EX P0, PT, R17, UR5, PT, P0 ;  /* 0x0000000511007c0c */ /* 0x000fda000bf06100 */
[----:B------:R-:W-:Y:S05]  /*a2c0*/  @P0 BRA `(.L_x_281) ;  /* 0x0000000400640947 */ /* 0x000fea0003800000 */
[----:B------:R-:W0:Y:S01]  /*a2d0*/  S2R R12, SR_CTAID.X ;  /* 0x00000000000c7919 */ /* 0x000e220000002500 */
[----:B-12---:R-:W1:Y:S01]  /*a2e0*/  LDC.64 R10, c[0x0][0x628] ;  /* 0x00018a00ff0a7b82 */ /* 0x006e620000000a00 */
[----:B------:R-:W-:Y:S01]  /*a2f0*/  ULDC UR4, c[0x0][0x150] ;  /* 0x0000540000047ab9 */ /* 0x000fe20000000800 */
[----:B------:R-:W-:Y:S01]  /*a300*/  IMAD.MOV.U32 R8, RZ, RZ, R16 ;  /* 0x000000ffff087224 */ /* 0x000fe200078e0010 */
[----:B------:R-:W2:Y:S01]  /*a310*/  S2R R24, SR_CTAID.Y ;  /* 0x0000000000187919 */ /* 0x000ea20000002600 */
[----:B------:R-:W-:-:S04]  /*a320*/  IMAD.MOV.U32 R9, RZ, RZ, R17 ;  /* 0x000000ffff097224 */ /* 0x000fc800078e0011 */
[----:B------:R-:W2:Y:S08]  /*a330*/  LDC R21, c[0x0][0x144] ;  /* 0x00005100ff157b82 */ /* 0x000eb00000000800 */
[----:B------:R-:W2:Y:S08]  /*a340*/  LDC R0, c[0x0][0x630] ;  /* 0x00018c00ff007b82 */ /* 0x000eb00000000800 */
[----:B------:R-:W2:Y:S01]  /*a350*/  LDC.64 R14, c[0x0][0x620] ;  /* 0x00018800ff0e7b82 */ /* 0x000ea20000000a00 */
[----:B-1----:R-:W-:-:S04]  /*a360*/  ISETP.NE.U32.AND P0, PT, R10, RZ, PT ;  /* 0x000000ff0a00720c */ /* 0x002fc80003f05070 */
[----:B------:R-:W-:Y:S02]  /*a370*/  ISETP.NE.AND.EX P0, PT, R11, RZ, PT, P0 ;  /* 0x000000ff0b00720c */ /* 0x000fe40003f05300 */
[----:B0-----:R-:W-:-:S05]  /*a380*/  I2FP.F32.U32 R3, R12 ;  /* 0x0000000c00037245 */ /* 0x001fca0000201000 */
[----:B------:R-:W-:-:S04]  /*a390*/  FMUL R3, R3, UR4 ;  /* 0x0000000403037c20 */ /* 0x000fc80008400000 */
[----:B------:R0:W1:Y:S02]  /*a3a0*/  F2I.U32.TRUNC.NTZ R20, R3 ;  /* 0x0000000300147305 */ /* 0x000064000020f000 */
[----:B------:R-:W-:Y:S05]  /*a3b0*/  @!P0 BRA `(.L_x_282) ;  /* 0x0000000000288947 */ /* 0x000fea0003800000 */
[----:B0-----:R-:W0:Y:S02]  /*a3c0*/  LDC R3, c[0x0][0x634] ;  /* 0x00018d00ff037b82 */ /* 0x001e240000000800 */
[----:B0-----:R-:W-:-:S05]  /*a3d0*/  IADD3 R3, P0, R16, R3, RZ ;  /* 0x0000000310037210 */ /* 0x001fca0007f1e0ff */
[----:B------:R-:W-:-:S04]  /*a3e0*/  IMAD.X R13, RZ, RZ, R17, P0 ;  /* 0x000000ffff0d7224 */ /* 0x000fc800000e0611 */
[----:B------:R-:W-:-:S04]  /*a3f0*/  IMAD.WIDE.U32 R4, R13, R10, RZ ;  /* 0x0000000a0d047225 */ /* 0x000fc800078e00ff */
[----:B------:R-:W-:-:S04]  /*a400*/  IMAD.WIDE.U32 R6, P0, R3, R11, R4 ;  /* 0x0000000b03067225 */ /* 0x000fc80007800004 */
[----:B------:R-:W-:Y:S01]  /*a410*/  IMAD.WIDE.U32 R4, R3, R10, RZ ;  /* 0x0000000a03047225 */ /* 0x000fe200078e00ff */
[----:B------:R-:W-:-:S03]  /*a420*/  IADD3.X R9, RZ, RZ, RZ, P0, !PT ;  /* 0x000000ffff097210 */ /* 0x000fc600007fe4ff */
[----:B------:R-:W-:Y:S01]  /*a430*/  IMAD.MOV.U32 R8, RZ, RZ, R7 ;  /* 0x000000ffff087224 */ /* 0x000fe200078e0007 */
[----:B------:R-:W-:-:S05]  /*a440*/  IADD3 RZ, P0, R5, R6, RZ ;  /* 0x0000000605ff7210 */ /* 0x000fca0007f1e0ff */
[----:B------:R-:W-:-:S08]  /*a450*/  IMAD.WIDE.U32.X R8, R13, R11, R8, P0 ;  /* 0x0000000b0d087225 */ /* 0x000fd000000e0408 */
.L_x_282:
[----:B------:R-:W3:Y:S01]  /*a460*/  LDC.64 R28, c[0x0][0x640] ;  /* 0x00019000ff1c7b82 */ /* 0x000ee20000000a00 */
[-CC-:B--2---:R-:W-:Y:S01]  /*a470*/  SHF.R.U64 R23, R8, R0.reuse, R9.reuse ;  /* 0x0000000008177219 */ /* 0x184fe20000001209 */
[----:B-1----:R-:W-:Y:S01]  /*a480*/  IMAD.MOV R20, RZ, RZ, -R20 ;  /* 0x000000ffff147224 */ /* 0x002fe200078e0a14 */
[----:B------:R-:W-:Y:S01]  /*a490*/  SHF.R.U32.HI R0, RZ, R0, R9 ;  /* 0x00000000ff007219 */ /* 0x000fe20000011609 */
[----:B------:R-:W-:Y:S01]  /*a4a0*/  ULDC UR4, c[0x0][0x154] ;  /* 0x0000550000047ab9 */ /* 0x000fe20000000800 */
[----:B0-----:R-:W-:Y:S01]  /*a4b0*/  IADD3 R3, P0, RZ, -R23, RZ ;  /* 0x80000017ff037210 */ /* 0x001fe20007f1e0ff */
[----:B------:R-:W-:Y:S01]  /*a4c0*/  IMAD R21, R21, R20, R12 ;  /* 0x0000001415157224 */ /* 0x000fe200078e020c */
[----:B------:R-:W-:Y:S01]  /*a4d0*/  MOV R7, 0x1 ;  /* 0x0000000100077802 */ /* 0x000fe20000000f00 */
[----:B------:R-:W0:Y:S02]  /*a4e0*/  LDC R6, c[0x0][0x618] ;  /* 0x00018600ff067b82 */ /* 0x000e240000000800 */
[----:B------:R-:W-:-:S04]  /*a4f0*/  IMAD.X R5, RZ, RZ, ~R0, P0 ;  /* 0x000000ffff057224 */ /* 0x000fc800000e0e00 */
[-C--:B------:R-:W-:Y:S02]  /*a500*/  IMAD R0, R5, R14.reuse, RZ ;  /* 0x0000000e05007224 */ /* 0x080fe400078e02ff */
[----:B------:R-:W1:Y:S01]  /*a510*/  LDC R8, c[0x0][0x608] ;  /* 0x00018200ff087b82 */ /* 0x000e620000000800 */
[----:B------:R-:W-:-:S04]  /*a520*/  IMAD.WIDE.U32 R4, R3, R14, R16 ;  /* 0x0000000e03047225 */ /* 0x000fc800078e0010 */
[----:B------:R-:W-:Y:S01]  /*a530*/  IMAD R3, R3, R15, R0 ;  /* 0x0000000f03037224 */ /* 0x000fe200078e0200 */
[----:B------:R-:W-:Y:S02]  /*a540*/  I2FP.F32.U32 R0, R24 ;  /* 0x0000001800007245 */ /* 0x000fe40000201000 */
[----:B------:R-:W2:Y:S01]  /*a550*/  LDC R26, c[0x0][0x658] ;  /* 0x00019600ff1a7b82 */ /* 0x000ea20000000800 */
[----:B------:R-:W-:Y:S01]  /*a560*/  IMAD.IADD R3, R5, 0x1, R3 ;  /* 0x0000000105037824 */ /* 0x000fe200078e0203 */
[----:B---3--:R-:W-:Y:S01]  /*a570*/  ISETP.NE.U32.AND P0, PT, R28, RZ, PT ;  /* 0x000000ff1c00720c */ /* 0x008fe20003f05070 */
[----:B------:R-:W-:Y:S01]  /*a580*/  FMUL R0, R0, UR4 ;  /* 0x0000000400007c20 */ /* 0x000fe20008400000 */
[----:B------:R-:W-:Y:S02]  /*a590*/  IMAD.MOV.U32 R5, RZ, RZ, -0x1 ;  /* 0xffffffffff057424 */ /* 0x000fe400078e00ff */
[----:B------:R-:W-:Y:S01]  /*a5a0*/  ISETP.NE.AND.EX P0, PT, R29, RZ, PT, P0 ;  /* 0x000000ff1d00720c */ /* 0x000fe20003f05300 */
[----:B------:R3:W2:Y:S01]  /*a5b0*/  F2I.U32.TRUNC.NTZ R13, R0 ;  /* 0x00000000000d7305 */ /* 0x0006a2000020f000 */
[----:B------:R-:W3:Y:S01]  /*a5c0*/  LDC R15, c[0x0][0x148] ;  /* 0x00005200ff0f7b82 */ /* 0x000ee20000000800 */
[----:B0-----:R-:W-:-:S02]  /*a5d0*/  SHF.R.U64 R12, R4, R6, R3 ;  /* 0x00000006040c7219 */ /* 0x001fc40000001203 */
[----:B------:R-:W-:-:S05]  /*a5e0*/  SHF.R.U32.HI R3, RZ, R6, R3 ;  /* 0x00000006ff037219 */ /* 0x000fca0000011603 */
[----:B------:R-:W0:Y:S01]  /*a5f0*/  LDC R20, c[0x0][0x600] ;  /* 0x00018000ff147b82 */ /* 0x000e220000000800 */
[-CC-:B-1----:R-:W-:Y:S02]  /*a600*/  SHF.R.U64 R10, R12, R8.reuse, R3.reuse ;  /* 0x000000080c0a7219 */ /* 0x182fe40000001203 */
[----:B------:R-:W-:-:S05]  /*a610*/  SHF.R.U32.HI R3, RZ, R8, R3 ;  /* 0x00000008ff037219 */ /* 0x000fca0000011603 */
[----:B------:R-:W1:Y:S01]  /*a620*/  LDC R27, c[0x0][0x648] ;  /* 0x00019200ff1b7b82 */ /* 0x000e620000000800 */
[-C--:B--2---:R-:W-:Y:S02]  /*a630*/  SHF.L.U32 R4, R5, R26.reuse, RZ ;  /* 0x0000001a05047219 */ /* 0x084fe400000006ff */
[--C-:B------:R-:W-:Y:S02]  /*a640*/  SHF.R.U64 R14, R10, R26, R3.reuse ;  /* 0x0000001a0a0e7219 */ /* 0x100fe40000001203 */
[----:B------:R-:W-:Y:S02]  /*a650*/  LOP3.LUT R25, RZ, R4, RZ, 0x33, !PT ;  /* 0x00000004ff197212 */ /* 0x000fe400078e33ff */
[-C--:B------:R-:W-:Y:S01]  /*a660*/  SHF.R.U32.HI R5, RZ, R26.reuse, R3 ;  /* 0x0000001aff057219 */ /* 0x080fe20000011603 */
[----:B------:R-:W2:Y:S01]  /*a670*/  LDC R30, c[0x0][0x638] ;  /* 0x00018e00ff1e7b82 */ /* 0x000ea20000000800 */
[----:B------:R-:W-:Y:S01]  /*a680*/  SHF.L.U32 R152, R7, R26, RZ ;  /* 0x0000001a07987219 */ /* 0x000fe200000006ff */
[----:B------:R-:W-:-:S06]  /*a690*/  IMAD.MOV.U32 R4, RZ, RZ, R14 ;  /* 0x000000ffff047224 */ /* 0x000fcc00078e000e */
[----:B------:R-:W0:Y:S01]  /*a6a0*/  LDC R31, c[0x0][0x610] ;  /* 0x00018400ff1f7b82 */ /* 0x000e220000000800 */
[----:B------:R-:W-:Y:S05]  /*a6b0*/  @!P0 BRA `(.L_x_283) ;  /* 0x0000000000288947 */ /* 0x000fea0003800000 */
[----:B------:R-:W4:Y:S02]  /*a6c0*/  LDC R3, c[0x0][0x64c] ;  /* 0x00019300ff037b82 */ /* 0x000f240000000800 */
[----:B----4-:R-:W-:-:S05]  /*a6d0*/  IADD3 R3, P0, R14, R3, RZ ;  /* 0x000000030e037210 */ /* 0x010fca0007f1e0ff */
        /* <DEDUP_REMOVED lines=8> */
.L_x_283:
[----:B------:R-:W-:Y:S01]  /*a760*/  ISETP.NE.AND P0, PT, R2, 0x1, PT ;  /* 0x000000010200780c */ /* 0x000fe20003f05270 */
[----:B------:R-:W-:Y:S01]  /*a770*/  IMAD.MOV R13, RZ, RZ, -R13 ;  /* 0x000000ffff0d7224 */ /* 0x000fe200078e0a0d */
[----:B-1-3--:R-:W-:Y:S01]  /*a780*/  SHF.R.U64 R0, R4, R27, R5 ;  /* 0x0000001b04007219 */ /* 0x00afe20000001205 */
[----:B------:R-:W-:Y:S01]  /*a790*/  IMAD.MOV.U32 R4, RZ, RZ, 0x1 ;  /* 0x00000001ff047424 */ /* 0x000fe200078e00ff */
[----:B------:R-:W-:Y:S02]  /*a7a0*/  LOP3.LUT R5, R10, R25, RZ, 0xc0, !PT ;  /* 0x000000190a057212 */ /* 0x000fe400078ec0ff */
[----:B0-----:R-:W-:Y:S01]  /*a7b0*/  IADD3 R7, R20, -0x1, RZ ;  /* 0xffffffff14077810 */ /* 0x001fe20007ffe0ff */
[----:B------:R-:W-:Y:S02]  /*a7c0*/  IMAD.MOV R3, RZ, RZ, -R0 ;  /* 0x000000ffff037224 */ /* 0x000fe400078e0a00 */
[----:B------:R-:W-:Y:S01]  /*a7d0*/  IMAD R152, R152, R0, R5 ;  /* 0x0000000098987224 */ /* 0x000fe200078e0205 */
[----:B------:R-:W-:Y:S01]  /*a7e0*/  LOP3.LUT R5, R12, R7, RZ, 0xc0, !PT ;  /* 0x000000070c057212 */ /* 0x000fe200078ec0ff */
[----:B--2---:R-:W-:-:S02]  /*a7f0*/  IMAD R0, R3, R30, R14 ;  /* 0x0000001e03007224 */ /* 0x004fc400078e020e */
[----:B------:R-:W-:Y:S02]  /*a800*/  @P0 IMAD R21, R15, R13, R24 ;  /* 0x0000000d0f150224 */ /* 0x000fe400078e0218 */
[----:B------:R-:W-:Y:S01]  /*a810*/  IMAD R3, R0, R20, R5 ;  /* 0x0000001400037224 */ /* 0x000fe200078e0205 */
[----:B------:R-:W-:Y:S01]  /*a820*/  PRMT R0, R4, 0x7610, R0 ;  /* 0x0000761004007816 */ /* 0x000fe20000000000 */
[----:B------:R-:W-:-:S05]  /*a830*/  IMAD R152, R152, R31, R21 ;  /* 0x0000001f98987224 */ /* 0x000fca00078e0215 */
[----:B------:R-:W-:Y:S02]  /*a840*/  SEL R153, R3, R152, !P0 ;  /* 0x0000009803997207 */ /* 0x000fe40004000000 */
[----:B------:R-:W-:-:S07]  /*a850*/  SEL R152, R152, R3, !P0 ;  /* 0x0000000398987207 */ /* 0x000fce0004000000 */
.L_x_281:
[----:B------:R-:W-:-:S13]  /*a860*/  LOP3.LUT P0, RZ, R0, 0xff, RZ, 0xc0, !PT ;  /* 0x000000ff00ff7812 */ /* 0x000fda000780c0ff */
[----:B------:R-:W-:Y:S05]  /*a870*/  @P0 BRA `(.L_x_284) ;  /* 0xffffff64009c0947 */ /* 0x000fea000383ffff */
[----:B------:R-:W-:Y:S05]  /*a880*/  EXIT ;  /* 0x000000000000794d */ /* 0x000fea0003800000 */
.L_x_3:
[----:B0-----:R-:W-:Y:S01]  /*a890*/  ULDC.64 UR4, c[0x0][0x650] ;  /* 0x0001940000047ab9 */ /* 0x001fe20000000a00 */
        /* <DEDUP_REMOVED lines=8> */
[----:B------:R-:W-:Y:S01]  /*a920*/  MOV R10, R16 ;  /* 0x00000010000a7202 */ /* 0x000fe20000000f00 */
[----:B------:R-:W-:-:S06]  /*a930*/  IMAD.MOV.U32 R11, RZ, RZ, R17 ;  /* 0x000000ffff0b7224 */ /* 0x000fcc00078e0011 */
        /* <DEDUP_REMOVED lines=15> */
.L_x_286:
[--C-:B------:R-:W-:Y:S01]  /*aa30*/  SHF.R.U64 R12, R10, R14, R11.reuse ;  /* 0x0000000e0a0c7219 */ /* 0x100fe2000000120b */
[----:B------:R-:W0:Y:S01]  /*aa40*/  LDC R22, c[0x0][0x618] ;  /* 0x00018600ff167b82 */ /* 0x000e220000000800 */
[----:B------:R-:W-:Y:S01]  /*aa50*/  I2FP.F32.U32 R6, R4 ;  /* 0x0000000400067245 */ /* 0x000fe20000201000 */
[----:B------:R-:W-:Y:S01]  /*aa60*/  ULDC UR4, c[0x0][0x150] ;  /* 0x0000540000047ab9 */ /* 0x000fe20000000800 */
[----:B------:R-:W-:Y:S02]  /*aa70*/  SHF.R.U32.HI R5, RZ, R14, R11 ;  /* 0x0000000eff057219 */ /* 0x000fe4000001160b */
[----:B------:R-:W-:Y:S01]  /*aa80*/  IADD3 R9, P0, RZ, -R12, RZ ;  /* 0x8000000cff097210 */ /* 0x000fe20007f1e0ff */
[----:B------:R-:W-:Y:S01]  /*aa90*/  FMUL R11, R6, UR4 ;  /* 0x00000004060b7c20 */ /* 0x000fe20008400000 */
[----:B------:R-:W-:Y:S01]  /*aaa0*/  ULDC UR4, c[0x0][0x154] ;  /* 0x0000550000047ab9 */ /* 0x000fe20000000800 */
[----:B------:R-:W1:Y:S02]  /*aab0*/  LDC.64 R24, c[0x0][0x640] ;  /* 0x00019000ff187b82 */ /* 0x000e640000000a00 */
[----:B------:R-:W-:-:S02]  /*aac0*/  IMAD.X R5, RZ, RZ, ~R5, P0 ;  /* 0x000000ffff057224 */ /* 0x000fc400000e0e05 */
[----:B------:R-:W2:Y:S01]  /*aad0*/  F2I.U32.TRUNC.NTZ R11, R11 ;  /* 0x0000000b000b7305 */ /* 0x000ea2000020f000 */
[----:B------:R-:W-:-:S03]  /*aae0*/  IMAD.WIDE.U32 R6, R9, R20, R16 ;  /* 0x0000001409067225 */ /* 0x000fc600078e0010 */
[----:B------:R-:W3:Y:S01]  /*aaf0*/  LDC R13, c[0x0][0x144] ;  /* 0x00005100ff0d7b82 */ /* 0x000ee20000000800 */
[----:B------:R-:W-:-:S04]  /*ab00*/  IMAD R8, R5, R20, RZ ;  /* 0x0000001405087224 */ /* 0x000fc800078e02ff */
[----:B------:R-:W-:Y:S02]  /*ab10*/  IMAD R5, R9, R21, R8 ;  /* 0x0000001509057224 */ /* 0x000fe400078e0208 */
[----:B------:R-:W-:Y:S01]  /*ab20*/  IMAD.MOV.U32 R8, RZ, RZ, -0x1 ;  /* 0xffffffffff087424 */ /* 0x000fe200078e00ff */
[----:B------:R-:W4:Y:S02]  /*ab30*/  LDC R14, c[0x0][0x608] ;  /* 0x00018200ff0e7b82 */ /* 0x000f240000000800 */
[----:B------:R-:W-:Y:S02]  /*ab40*/  IADD3 R5, R7, R5, RZ ;  /* 0x0000000507057210 */ /* 0x000fe40007ffe0ff */
[----:B------:R-:W-:Y:S02]  /*ab50*/  I2FP.F32.U32 R7, R3 ;  /* 0x0000000300077245 */ /* 0x000fe40000201000 */
[-C--:B0-----:R-:W-:Y:S01]  /*ab60*/  SHF.R.U64 R10, R6, R22.reuse, R5 ;  /* 0x00000016060a7219 */ /* 0x081fe20000001205 */
[----:B--2---:R-:W-:Y:S01]  /*ab70*/  IMAD.MOV R6, RZ, RZ, -R11 ;  /* 0x000000ffff067224 */ /* 0x004fe200078e0a0b */
[----:B------:R-:W0:Y:S01]  /*ab80*/  LDC R9, c[0x0][0x658] ;  /* 0x00019600ff097b82 */ /* 0x000e220000000800 */
[----:B-1----:R-:W-:Y:S01]  /*ab90*/  ISETP.NE.U32.AND P0, PT, R24, RZ, PT ;  /* 0x000000ff1800720c */ /* 0x002fe20003f05070 */
[----:B------:R-:W-:Y:S01]  /*aba0*/  FMUL R7, R7, UR4 ;  /* 0x0000000407077c20 */ /* 0x000fe20008400000 */
[----:B------:R-:W-:-:S02]  /*abb0*/  SHF.R.U32.HI R5, RZ, R22, R5 ;  /* 0x00000016ff057219 */ /* 0x000fc40000011605 */
[----:B------:R-:W-:-:S03]  /*abc0*/  ISETP.NE.AND.EX P0, PT, R25, RZ, PT, P0 ;  /* 0x000000ff1900720c */ /* 0x000fc60003f05300 */
[----:B------:R-:W1:Y:S01]  /*abd0*/  LDC R20, c[0x0][0x148] ;  /* 0x00005200ff147b82 */ /* 0x000e620000000800 */
[----:B---3--:R-:W-:Y:S02]  /*abe0*/  IMAD R23, R13, R6, R4 ;  /* 0x000000060d177224 */ /* 0x008fe400078e0204 */
[----:B------:R-:W-:-:S05]  /*abf0*/  IMAD.MOV.U32 R6, RZ, RZ, 0x1 ;  /* 0x00000001ff067424 */ /* 0x000fca00078e00ff */
[----:B------:R-:W2:Y:S01]  /*ac00*/  LDC R21, c[0x0][0x600] ;  /* 0x00018000ff157b82 */ /* 0x000ea20000000800 */
[-CC-:B----4-:R-:W-:Y:S02]  /*ac10*/  SHF.R.U64 R13, R10, R14.reuse, R5.reuse ;  /* 0x0000000e0a0d7219 */ /* 0x190fe40000001205 */
[----:B------:R-:W-:Y:S02]  /*ac20*/  SHF.R.U32.HI R4, RZ, R14, R5 ;  /* 0x0000000eff047219 */ /* 0x000fe40000011605 */
[----:B------:R3:W4:Y:S03]  /*ac30*/  F2I.U32.TRUNC.NTZ R14, R7 ;  /* 0x00000007000e7305 */ /* 0x000726000020f000 */
[----:B------:R-:W1:Y:S01]  /*ac40*/  LDC R26, c[0x0][0x648] ;  /* 0x00019200ff1a7b82 */ /* 0x000e620000000800 */
[-C--:B0-----:R-:W-:Y:S02]  /*ac50*/  SHF.R.U64 R15, R13, R9.reuse, R4 ;  /* 0x000000090d0f7219 */ /* 0x081fe40000001204 */
[----:B------:R-:W-:-:S02]  /*ac60*/  SHF.L.U32 R8, R8, R9, RZ ;  /* 0x0000000908087219 */ /* 0x000fc400000006ff */
[-C--:B------:R-:W-:Y:S01]  /*ac70*/  SHF.R.U32.HI R5, RZ, R9.reuse, R4 ;  /* 0x00000009ff057219 */ /* 0x080fe20000011604 */
[----:B------:R-:W-:Y:S01]  /*ac80*/  IMAD.MOV.U32 R4, RZ, RZ, R15 ;  /* 0x000000ffff047224 */ /* 0x000fe200078e000f */
[----:B------:R-:W-:Y:S01]  /*ac90*/  SHF.L.U32 R22, R6, R9, RZ ;  /* 0x0000000906167219 */ /* 0x000fe200000006ff */
[----:B------:R-:W0:Y:S01]  /*aca0*/  LDC R27, c[0x0][0x638] ;  /* 0x00018e00ff1b7b82 */ /* 0x000e220000000800 */
[----:B------:R-:W-:-:S07]  /*acb0*/  LOP3.LUT R28, RZ, R8, RZ, 0x33, !PT ;  /* 0x00000008ff1c7212 */ /* 0x000fce00078e33ff */
[----:B------:R-:W0:Y:S01]  /*acc0*/  LDC R29, c[0x0][0x610] ;  /* 0x00018400ff1d7b82 */ /* 0x000e220000000800 */
[----:B---34-:R-:W-:Y:S05]  /*acd0*/  @!P0 BRA `(.L_x_287) ;  /* 0x0000000000288947 */ /* 0x018fea0003800000 */
[----:B------:R-:W3:Y:S02]  /*ace0*/  LDC R4, c[0x0][0x64c] ;  /* 0x00019300ff047b82 */ /* 0x000ee40000000800 */
[----:B---3--:R-:W-:-:S05]  /*acf0*/  IADD3 R9, P0, R15, R4, RZ ;  /* 0x000000040f097210 */ /* 0x008fca0007f1e0ff */
        /* <DEDUP_REMOVED lines=8> */
.L_x_287:
[----:B------:R-:W-:Y:S01]  /*ad80*/  ISETP.NE.AND P0, PT, R2, 0x1, PT ;  /* 0x000000010200780c */ /* 0x000fe20003f05270 */
[----:B--2---:R-:W-:Y:S01]  /*ad90*/  VIADD R7, R21, 0xffffffff ;  /* 0xffffffff15077836 */ /* 0x004fe20000000000 */
[----:B-1----:R-:W-:Y:S01]  /*ada0*/  SHF.R.U64 R5, R4, R26, R5 ;  /* 0x0000001a04057219 */ /* 0x002fe20000001205 */
[----:B------:R-:W-:Y:S01]  /*adb0*/  IMAD.MOV R14, RZ, RZ, -R14 ;  /* 0x000000ffff0e7224 */ /* 0x000fe200078e0a0e */
[----:B------:R-:W-:Y:S02]  /*adc0*/  LOP3.LUT R4, R13, R28, RZ, 0xc0, !PT ;  /* 0x0000001c0d047212 */ /* 0x000fe400078ec0ff */
[----:B------:R-:W-:Y:S01]  /*add0*/  LOP3.LUT R10, R10, R7, RZ, 0xc0, !PT ;  /* 0x000000070a0a7212 */ /* 0x000fe200078ec0ff */
[----:B------:R-:W-:Y:S01]  /*ade0*/  IMAD.MOV R6, RZ, RZ, -R5 ;  /* 0x000000ffff067224 */ /* 0x000fe200078e0a05 */
[----:B------:R-:W-:Y:S01]  /*adf0*/  MOV R8, R12 ;  /* 0x0000000c00087202 */ /* 0x000fe20000000f00 */
[----:B------:R-:W-:-:S04]  /*ae00*/  IMAD R4, R22, R5, R4 ;  /* 0x0000000516047224 */ /* 0x000fc800078e0204 */
[----:B------:R-:W-:Y:S02]  /*ae10*/  @P0 IMAD R23, R20, R14, R3 ;  /* 0x0000000e14170224 */ /* 0x000fe400078e0203 */
[----:B0-----:R-:W-:Y:S02]  /*ae20*/  IMAD R3, R6, R27, R15 ;  /* 0x0000001b06037224 */ /* 0x001fe400078e020f */
[----:B------:R-:W-:Y:S02]  /*ae30*/  IMAD R7, R4, R29, R23 ;  /* 0x0000001d04077224 */ /* 0x000fe400078e0217 */
[----:B------:R-:W-:Y:S02]  /*ae40*/  IMAD R4, R3, R21, R10 ;  /* 0x0000001503047224 */ /* 0x000fe400078e020a */
[----:B------:R-:W-:-:S03]  /*ae50*/  IMAD.MOV.U32 R6, RZ, RZ, 0x1 ;  /* 0x00000001ff067424 */ /* 0x000fc600078e00ff */
[----:B------:R-:W-:Y:S02]  /*ae60*/  SEL R9, R4, R7, !P0 ;  /* 0x0000000704097207 */ /* 0x000fe40004000000 */
[----:B------:R-:W-:-:S07]  /*ae70*/  SEL R7, R7, R4, !P0 ;  /* 0x0000000407077207 */ /* 0x000fce0004000000 */
.L_x_285:
[----:B------:R-:W-:-:S08]  /*ae80*/  NOP ;  /* 0x0000000000007918 */ /* 0x000fd00000000000 */
[----:B------:R-:W0:-:S00]  /*ae90*/  USETMAXREG.DEALLOC.CTAPOOL 0x28 ;  /* 0x00000028000079c8 */ /* 0x000e0000080e0500 */
[----:B0-----:R-:W-:-:S13]  /*aea0*/  ISETP.NE.AND P0, PT, R0, RZ, PT ;  /* 0x000000ff0000720c */ /* 0x001fda0003f05270 */
[----:B------:R-:W-:Y:S05]  /*aeb0*/  @P0 EXIT ;  /* 0x000000000000094d */ /* 0x000fea0003800000 */
[----:B------:R-:W-:Y:S01]  /*aec0*/  LOP3.LUT P0, RZ, R6, 0xff, RZ, 0xc0, !PT ;  /* 0x000000ff06ff7812 */ /* 0x000fe2000780c0ff */
[----:B------:R-:W-:Y:S02]  /*aed0*/  IMAD.MOV.U32 R3, RZ, RZ, 0x1 ;  /* 0x00000001ff037424 */ /* 0x000fe400078e00ff */
[----:B------:R-:W-:-:S10]  /*aee0*/  IMAD.MOV.U32 R0, RZ, RZ, RZ ;  /* 0x000000ffff007224 */ /* 0x000fd400078e00ff */
[----:B------:R-:W-:Y:S05]  /*aef0*/  @!P0 BRA `(.L_x_288) ;  /* 0x0000000c00348947 */ /* 0x000fea0003800000 */
[----:B------:R-:W0:Y:S01]  /*af00*/  LDC R0, c[0x0][0x28c] ;  /* 0x0000a300ff007b82 */ /* 0x000e220000000800 */
[----:B------:R-:W-:Y:S01]  /*af10*/  ULDC UR5, c[0x0][0x600] ;  /* 0x0001800000057ab9 */ /* 0x000fe20000000800 */
[----:B------:R-:W-:Y:S01]  /*af20*/  ULDC UR4, c[0x0][0xc] ;  /* 0x0000030000047ab9 */ /* 0x000fe20000000800 */
[----:B------:R-:W-:Y:S01]  /*af30*/  UIADD3 UR16, UR5, -0x1, URZ ;  /* 0xffffffff05107890 */ /* 0x000fe2000fffe03f */
[C---:B------:R-:W-:Y:S01]  /*af40*/  LOP3.LUT P2, RZ, R18.reuse, 0x7f, RZ, 0xc0, !PT ;  /* 0x0000007f12ff7812 */ /* 0x040fe2000784c0ff */
[----:B------:R-:W-:Y:S01]  /*af50*/  ULDC UR6, c[0x0][0x658] ;  /* 0x0001960000067ab9 */ /* 0x000fe20000000800 */
[----:B------:R-:W-:Y:S01]  /*af60*/  ULDC UR5, c[0x0][0x10] ;  /* 0x0000040000057ab9 */ /* 0x000fe20000000800 */
[----:B------:R-:W-:Y:S01]  /*af70*/  UMOV UR7, 0xffffffff ;  /* 0xffffffff00077882 */ /* 0x000fe20000000000 */
[----:B------:R-:W-:Y:S01]  /*af80*/  UMOV UR8, 0x1 ;  /* 0x0000000100087882 */ /* 0x000fe20000000000 */
[----:B------:R-:W-:Y:S01]  /*af90*/  UIMAD.WIDE.U32 UR4, UR4, UR5, URZ ;  /* 0x00000005040472a5 */ /* 0x000fe2000f8e003f */
[----:B------:R-:W-:Y:S01]  /*afa0*/  LOP3.LUT P0, RZ, R18, 0x1f, RZ, 0xc0, !PT ;  /* 0x0000001f12ff7812 */ /* 0x000fe2000780c0ff */
[----:B------:R-:W-:Y:S01]  /*afb0*/  USHF.L.U32 UR7, UR7, UR6, URZ ;  /* 0x0000000607077299 */ /* 0x000fe2000800063f */
[----:B------:R-:W-:Y:S01]  /*afc0*/  BSSY B0, `(.L_x_288) ;  /* 0x00000c0000007945 */ /* 0x000fe20003800000 */
[----:B------:R-:W-:Y:S01]  /*afd0*/  USHF.L.U32 UR18, UR8, UR6, URZ ;  /* 0x0000000608127299 */ /* 0x000fe2000800063f */
[----:B------:R-:W-:Y:S01]  /*afe0*/  IMAD.MOV.U32 R11, RZ, RZ, 0x1 ;  /* 0x00000001ff0b7424 */ /* 0x000fe200078e00ff */
[----:B------:R-:W-:Y:S01]  /*aff0*/  LOP3.LUT R18, R19, 0x2, RZ, 0xfc, !PT ;  /* 0x0000000213127812 */ /* 0x000fe200078efcff */
[----:B------:R-:W-:Y:S01]  /*b000*/  ULDC UR6, c[0x0][0x14] ;  /* 0x0000050000067ab9 */ /* 0x000fe20000000800 */
[----:B------:R-:W-:Y:S01]  /*b010*/  PLOP3.LUT P0, PT, P0, P2, PT, 0x8a, 0x0 ;  /* 0x000000000000781c */ /* 0x000fe20000705172 */
[----:B------:R-:W-:-:S02]  /*b020*/  UIMAD.WIDE.U32 UR20, UR4, UR6, URZ ;  /* 0x00000006041472a5 */ /* 0x000fc4000f8e003f */
[----:B------:R-:W-:Y:S02]  /*b030*/  UIMAD UR13, UR5, UR6, URZ ;  /* 0x00000006050d72a4 */ /* 0x000fe4000f8e023f */
[----:B------:R-:W-:Y:S01]  /*b040*/  ULOP3.LUT UR17, URZ, UR7, URZ, 0x33, !UPT ;  /* 0x000000073f117292 */ /* 0x000fe2000f8e333f */
[----:B0-----:R-:W-:Y:S01]  /*b050*/  VIADD R0, R0, 0x1f ;  /* 0x0000001f00007836 */ /* 0x001fe20000000000 */
[----:B------:R-:W-:Y:S01]  /*b060*/  UIADD3 UR13, UR21, UR13, URZ ;  /* 0x0000000d150d7290 */ /* 0x000fe2000fffe03f */
[----:B------:R-:W-:-:S03]  /*b070*/  ULDC.64 UR22, c[0x0][0x198] ;  /* 0x0000660000167ab9 */ /* 0x000fc60000000a00 */
[----:B------:R-:W-:-:S04]  /*b080*/  SHF.R.S32.HI R3, RZ, 0x1f, R0 ;  /* 0x0000001fff037819 */ /* 0x000fc80000011400 */
[----:B------:R-:W-:Y:S02]  /*b090*/  LEA.HI R3, R3, R0, RZ, 0x5 ;  /* 0x0000000003037211 */ /* 0x000fe400078f28ff */
[----:B------:R-:W-:Y:S02]  /*b0a0*/  MOV R0, RZ ;  /* 0x000000ff00007202 */ /* 0x000fe40000000f00 */
[----:B------:R-:W-:Y:S01]  /*b0b0*/  SHF.R.S32.HI R13, RZ, 0x5, R3 ;  /* 0x00000005ff0d7819 */ /* 0x000fe20000011403 */
[----:B------:R-:W-:-:S04]  /*b0c0*/  IMAD.MOV.U32 R3, RZ, RZ, 0x1 ;  /* 0x00000001ff037424 */ /* 0x000fc800078e00ff */
[----:B------:R-:W-:-:S07]  /*b0d0*/  VIADD R10, R13, 0x1 ;  /* 0x000000010d0a7836 */ /* 0x000fce0000000000 */
.L_x_300:
[----:B------:R-:W-:-:S03]  /*b0e0*/  UMOV UR4, 0xffffffff ;  /* 0xffffffff00047882 */ /* 0x000fc60000000000 */
[----:B------:R-:W-:Y:S05]  /*b0f0*/  BRA.DIV UR4, `(.L_x_289) ;  /* 0x0000000e04587947 */ /* 0x000fea000b800000 */
[----:B------:R-:W-:-:S13]  /*b100*/  ELECT P6, URZ, PT ;  /* 0x00000000003f782f */ /* 0x000fda00038c0000 */
.L_x_309:
[----:B------:R-:W0:Y:S01]  /*b110*/  LDC R4, c[0x0][0x28c] ;  /* 0x0000a300ff047b82 */ /* 0x000e220000000800 */
[----:B------:R-:W-:Y:S01]  /*b120*/  BSSY B1, `(.L_x_290) ;  /* 0x0000037000017945 */ /* 0x000fe20003800000 */
[----:B0-----:R-:W-:-:S13]  /*b130*/  ISETP.LT.OR P6, PT, R4, 0x1, !P6 ;  /* 0x000000010400780c */ /* 0x001fda00077c1670 */
[----:B------:R-:W-:Y:S05]  /*b140*/  @P6 BRA `(.L_x_291) ;  /* 0x0000000000d06947 */ /* 0x000fea0003800000 */
[----:B------:R-:W-:Y:S01]  /*b150*/  IMAD.SHL.U32 R14, R9, 0x80, RZ ;  /* 0x00000080090e7824 */ /* 0x000fe200078e00ff */
[----:B------:R-:W-:Y:S01]  /*b160*/  MOV R5, R3 ;  /* 0x0000000300057202 */ /* 0x000fe20000000f00 */
[----:B------:R-:W-:Y:S02]  /*b170*/  IMAD.SHL.U32 R15, R7, 0x100, RZ ;  /* 0x00000100070f7824 */ /* 0x000fe400078e00ff */
[----:B------:R-:W-:Y:S02]  /*b180*/  IMAD.MOV.U32 R20, RZ, RZ, RZ ;  /* 0x000000ffff147224 */ /* 0x000fe400078e00ff */
[----:B------:R-:W-:Y:S02]  /*b190*/  IMAD.MOV.U32 R4, RZ, RZ, R10 ;  /* 0x000000ffff047224 */ /* 0x000fe400078e000a */
[----:B------:R-:W-:-:S07]  /*b1a0*/  IMAD.MOV.U32 R6, RZ, RZ, R0 ;  /* 0x000000ffff067224 */ /* 0x000fce00078e0000 */
.L_x_295:
[----:B------:R-:W0:Y:S01]  /*b1b0*/  S2R R12, SR_CgaCtaId ;  /* 0x00000000000c7919 */ /* 0x000e220000008800 */
[----:B------:R-:W-:Y:S01]  /*b1c0*/  MOV R7, 0x400 ;  /* 0x0000040000077802 */ /* 0x000fe20000000f00 */
[----:B------:R-:W1:Y:S03]  /*b1d0*/  @!P2 LDC R9, c[0x0][0x500] ;  /* 0x00014000ff09ab82 */ /* 0x000e660000000800 */
[----:B0-----:R-:W-:Y:S02]  /*b1e0*/  LEA R21, R12, R7, 0x18 ;  /* 0x000000070c157211 */ /* 0x001fe400078ec0ff */
[----:B------:R-:W-:-:S03]  /*b1f0*/  SHF.L.U32 R7, R5, 0x1f, RZ ;  /* 0x0000001f05077819 */ /* 0x000fc600000006ff */
[----:B------:R-:W-:-:S04]  /*b200*/  IMAD R12, R6, 0x8, R21 ;  /* 0x00000008060c7824 */ /* 0x000fc800078e0215 */
[----:B------:R-:W0:Y:S02]  /*b210*/  SYNCS.PHASECHK.TRANS64.TRYWAIT P1, [R12+URZ+0x10], R7 ;  /* 0x000010070c0075a7 */ /* 0x000e24000802017f */
[----:B01----:R-:W-:Y:S05]  /*b220*/  @!P1 BRA `(.L_x_292) ;  /* 0x0000000c002c9947 */ /* 0x003fea0003800000 */
.L_x_310:
[----:B0-----:R-:W-:Y:S01]  /*b230*/  PRMT R7, R18, 0x9910, RZ ;  /* 0x0000991012077816 */ /* 0x001fe200000000ff */
[----:B------:R0:W-:Y:S03]  /*b240*/  @!P2 SYNCS.ARRIVE.TRANS64 RZ, [R12+URZ], R9 ;  /* 0x000000090cffa9a7 */ /* 0x0001e6000800003f */
[----:B------:R-:W-:-:S13]  /*b250*/  ISETP.NE.AND P1, PT, R7, 0x2, PT ;  /* 0x000000020700780c */ /* 0x000fda0003f25270 */
[----:B0-----:R-:W-:Y:S05]  /*b260*/  @P1 BRA `(.L_x_293) ;  /* 0x0000000000041947 */ /* 0x001fea0003800000 */
[----:B------:R-:W-:Y:S01]  /*b270*/  BPT.TRAP 0x1 ;  /* 0x000000040000795c */ /* 0x000fe20000300000 */
.L_x_293:
[----:B------:R-:W-:Y:S05]  /*b280*/  @P0 BRA `(.L_x_294) ;  /* 0x0000000000040947 */ /* 0x000fea0003800000 */
[----:B------:R-:W-:Y:S01]  /*b290*/  BPT.TRAP 0x1 ;  /* 0x000000040000795c */ /* 0x000fe20000300000 */
.L_x_294:
[--C-:B------:R-:W-:Y:S01]  /*b2a0*/  IMAD R7, R6, 0x4000, R21.reuse ;  /* 0x0000400006077824 */ /* 0x100fe200078e0215 */
[----:B------:R-:W-:Y:S01]  /*b2b0*/  R2UR UR9, R12 ;  /* 0x000000000c0972ca */ /* 0x000fe200000e0000 */
[C---:B------:R-:W-:Y:S01]  /*b2c0*/  IMAD R21, R6.reuse, 0x2000, R21 ;  /* 0x0000200006157824 */ /* 0x040fe200078e0215 */
[----:B------:R-:W-:Y:S01]  /*b2d0*/  UIADD3 UR4, UP0, UR22, 0xf0, URZ ;  /* 0x000000f016047890 */ /* 0x000fe2000ff1e03f */
[----:B------:R-:W-:Y:S01]  /*b2e0*/  R2UR UR11, R15 ;  /* 0x000000000f0b72ca */ /* 0x000fe200000e0000 */
[----:B------:R-:W-:Y:S01]  /*b2f0*/  UIADD3 UR24, UP1, UR22, 0x1f0, URZ ;  /* 0x000001f016187890 */ /* 0x000fe2000ff3e03f */
[----:B------:R-:W-:Y:S01]  /*b300*/  R2UR UR5, R7 ;  /* 0x00000000070572ca */ /* 0x000fe200000e0000 */
[----:B------:R-:W-:Y:S01]  /*b310*/  VIADD R6, R6, 0x1 ;  /* 0x0000000106067836 */ /* 0x000fe20000000000 */
[----:B------:R-:W-:Y:S01]  /*b320*/  R2UR UR8, R21 ;  /* 0x00000000150872ca */ /* 0x000fe200000e0000 */
[----:B------:R-:W-:Y:S01]  /*b330*/  UIADD3.X UR25, URZ, UR23, URZ, UP1, !UPT ;  /* 0x000000173f197290 */ /* 0x000fe20008ffe43f */
[----:B------:R-:W-:Y:S01]  /*b340*/  R2UR UR10, R20 ;  /* 0x00000000140a72ca */ /* 0x000fe200000e0000 */
[----:B------:R-:W-:Y:S01]  /*b350*/  UMOV UR6, 0x0 ;  /* 0x0000000000067882 */ /* 0x000fe20000000000 */
[----:B------:R-:W-:Y:S01]  /*b360*/  R2UR UR12, R8 ;  /* 0x00000000080c72ca */ /* 0x000fe200000e0000 */
[----:B------:R-:W-:Y:S01]  /*b370*/  UMOV UR7, 0x10000000 ;  /* 0x1000000000077882 */ /* 0x000fe20000000000 */
[----:B------:R-:W-:Y:S01]  /*b380*/  IADD3 R4, R4, -0x1, RZ ;  /* 0xffffffff04047810 */ /* 0x000fe20007ffe0ff */
[----:B------:R-:W-:Y:S01]  /*b390*/  VIADD R20, R20, 0x20 ;  /* 0x0000002014147836 */ /* 0x000fe20000000000 */
[----:B------:R-:W-:-:S02]  /*b3a0*/  R2UR UR19, R14 ;  /* 0x000000000e1372ca */ /* 0x000fc400000e0000 */
[----:B------:R-:W-:Y:S01]  /*b3b0*/  ISETP.GT.AND P3, PT, R4, 0x1, PT ;  /* 0x000000010400780c */ /* 0x000fe20003f64270 */
[----:B------:R-:W-:Y:S01]  /*b3c0*/  UIADD3 UR14, UR5, 0x100, URZ ;  /* 0x00000100050e7890 */ /* 0x000fe2000fffe03f */
[C---:B------:R-:W-:Y:S01]  /*b3d0*/  ISETP.NE.AND P1, PT, R6.reuse, 0x2, PT ;  /* 0x000000020600780c */ /* 0x040fe20003f25270 */
[----:B------:R-:W-:Y:S02]  /*b3e0*/  UIADD3.X UR5, URZ, UR23, URZ, UP0, !UPT ;  /* 0x000000173f057290 */ /* 0x000fe400087fe43f */
[----:B------:R-:W-:Y:S01]  /*b3f0*/  UIADD3 UR15, UR8, 0x8100, URZ ;  /* 0x00008100080f7890 */ /* 0x000fe2000fffe03f */
[----:B------:R-:W-:Y:S02]  /*b400*/  SEL R12, RZ, 0x1, P1 ;  /* 0x00000001ff0c7807 */ /* 0x000fe40000800000 */
[----:B------:R-:W-:Y:S01]  /*b410*/  UMOV UR8, UR14 ;  /* 0x0000000e00087c82 */ /* 0x000fe20008000000 */
[----:B------:R-:W-:Y:S02]  /*b420*/  SEL R6, R6, RZ, P1 ;  /* 0x000000ff06067207 */ /* 0x000fe40000800000 */
[----:B------:R-:W-:Y:S01]  /*b430*/  LOP3.LUT R5, R5, R12, RZ, 0x3c, !PT ;  /* 0x0000000c05057212 */ /* 0x000fe200078e3cff */
[----:B------:R0:W-:Y:S02]  /*b440*/  UTMALDG.3D [UR8], [UR4], desc[UR6] ;  /* 0x00000608040075b4 */ /* 0x0001e40008011000 */
[----:B0-----:R-:W-:Y:S01]  /*b450*/  UMOV UR8, UR15 ;  /* 0x0000000f00087c82 */ /* 0x001fe20008000000 */
[----:B------:R-:W-:-:S02]  /*b460*/  UMOV UR11, UR19 ;  /* 0x00000013000b7c82 */ /* 0x000fc40008000000 */
[----:B------:R0:W-:Y:S02]  /*b470*/  UTMALDG.3D [UR8], [UR24], desc[UR6] ;  /* 0x00000608180075b4 */ /* 0x0001e40008011000 */
[----:B0-----:R-:W-:Y:S05]  /*b480*/  @P3 BRA `(.L_x_295) ;  /* 0xfffffffc00483947 */ /* 0x001fea000383ffff */
.L_x_291:
[----:B------:R-:W-:Y:S05]  /*b490*/  BSYNC B1 ;  /* 0x0000000000017941 */ /* 0x000fea0003800000 */
.L_x_290:
[----:B------:R-:W-:Y:S01]  /*b4a0*/  LOP3.LUT P3, RZ, R11, 0xff, RZ, 0xc0, !PT ;  /* 0x000000ff0bff7812 */ /* 0x000fe2000786c0ff */
[----:B------:R-:W-:Y:S01]  /*b4b0*/  IMAD.IADD R0, R13, 0x1, R0 ;  /* 0x000000010d007824 */ /* 0x000fe200078e0200 */
[----:B------:R-:W-:Y:S01]  /*b4c0*/  IADD3 R16, P4, R16, UR20, RZ ;  /* 0x0000001410107c10 */ /* 0x000fe2000ff9e0ff */
[----:B------:R-:W-:Y:S01]  /*b4d0*/  ULDC.64 UR4, c[0x0][0x650] ;  /* 0x0001940000047ab9 */ /* 0x000fe20000000a00 */
[----:B------:R-:W-:Y:S01]  /*b4e0*/  BSSY B1, `(.L_x_296) ;  /* 0x000006b000017945 */ /* 0x000fe20003800000 */
[----:B------:R-:W-:Y:S01]  /*b4f0*/  IMAD.MOV.U32 R7, RZ, RZ, -0x1 ;  /* 0xffffffffff077424 */ /* 0x000fe200078e00ff */
[----:B------:R-:W-:Y:S01]  /*b500*/  SHF.R.U32.HI R4, RZ, 0x1, R0 ;  /* 0x00000001ff047819 */ /* 0x000fe20000011600 */
[----:B------:R-:W-:Y:S01]  /*b510*/  IMAD.MOV.U32 R9, RZ, RZ, -0x1 ;  /* 0xffffffffff097424 */ /* 0x000fe200078e00ff */
[----:B------:R-:W-:Y:S01]  /*b520*/  ISETP.GT.U32.AND P1, PT, R0, 0x1, PT ;  /* 0x000000010000780c */ /* 0x000fe20003f24070 */
[----:B------:R-:W-:Y:S01]  /*b530*/  IMAD.MOV.U32 R8, RZ, RZ, -0x1 ;  /* 0xffffffffff087424 */ /* 0x000fe200078e00ff */
[----:B------:R-:W-:-:S02]  /*b540*/  LOP3.LUT R4, R4, 0x1, RZ, 0xc0, !PT ;  /* 0x0000000104047812 */ /* 0x000fc400078ec0ff */
[----:B------:R-:W-:Y:S01]  /*b550*/  ISETP.LT.U32.AND P1, PT, R13, 0x2, P1 ;  /* 0x000000020d00780c */ /* 0x000fe20000f21070 */
[----:B------:R-:W0:Y:S01]  /*b560*/  @P3 S2R R6, SR_CgaCtaId ;  /* 0x0000000000063919 */ /* 0x000e220000008800 */
[----:B------:R-:W-:Y:S02]  /*b570*/  @P3 MOV R5, 0x400 ;  /* 0x0000040000053802 */ /* 0x000fe40000000f00 */
[----:B------:R-:W-:Y:S02]  /*b580*/  IADD3.X R17, R17, UR13, RZ, P4, !PT ;  /* 0x0000000d11117c10 */ /* 0x000fe4000a7fe4ff */
[----:B------:R-:W-:Y:S02]  /*b590*/  ISETP.GE.U32.AND P4, PT, R16, UR4, PT ;  /* 0x0000000410007c0c */ /* 0x000fe4000bf86070 */
[----:B------:R-:W-:Y:S02]  /*b5a0*/  LOP3.LUT R0, R0, 0x1, RZ, 0xc0, !PT ;  /* 0x0000000100007812 */ /* 0x000fe400078ec0ff */
[----:B------:R-:W-:-:S02]  /*b5b0*/  PRMT R11, RZ, 0x7610, R11 ;  /* 0x00007610ff0b7816 */ /* 0x000fc4000000000b */
[----:B0-----:R-:W-:-:S04]  /*b5c0*/  @P3 LEA R5, R6, R5, 0x18 ;  /* 0x0000000506053211 */ /* 0x001fc800078ec0ff */
[----:B------:R0:W-:Y:S01]  /*b5d0*/  @P3 SYNCS.ARRIVE.TRANS64.A1T0 RZ, [R5+URZ+0x38], RZ ;  /* 0x000038ff05ff39a7 */ /* 0x0001e2000810003f */
[----:B------:R-:W-:Y:S02]  /*b5e0*/  ISETP.NE.U32.AND P3, PT, R4, 0x1, PT ;  /* 0x000000010400780c */ /* 0x000fe40003f65070 */
[----:B------:R-:W-:Y:S02]  /*b5f0*/  SEL R4, RZ, 0x1, !P1 ;  /* 0x00000001ff047807 */ /* 0x000fe40004800000 */
[----:B------:R-:W-:Y:S02]  /*b600*/  ISETP.GE.U32.AND.EX P1, PT, R17, UR5, PT, P4 ;  /* 0x0000000511007c0c */ /* 0x000fe4000bf26140 */
[----:B------:R-:W-:-:S04]  /*b610*/  ISETP.GT.U32.AND P3, PT, R13, 0x1, !P3 ;  /* 0x000000010d00780c */ /* 0x000fc80005f64070 */
[----:B0-----:R-:W-:-:S04]  /*b620*/  SEL R5, RZ, 0x1, !P3 ;  /* 0x00000001ff057807 */ /* 0x001fc80005800000 */
[--C-:B------:R-:W-:Y:S02]  /*b630*/  LOP3.LUT R3, R5, R3, R4.reuse, 0x96, !PT ;  /* 0x0000000305037212 */ /* 0x100fe400078e9604 */
[----:B------:R-:W-:Y:S01]  /*b640*/  PRMT R4, RZ, 0x7610, R4 ;  /* 0x00007610ff047816 */ /* 0x000fe20000000004 */
[----:B------:R-:W-:Y:S06]  /*b650*/  @P1 BRA `(.L_x_297) ;  /* 0x00000004004c1947 */ /* 0x000fec0003800000 */
[----:B------:R-:W-:Y:S01]  /*b660*/  ULDC.64 UR4, c[0x0][0x628] ;  /* 0x00018a0000047ab9 */ /* 0x000fe20000000a00 */
[----:B------:R-:W0:Y:S01]  /*b670*/  S2R R14, SR_CTAID.X ;  /* 0x00000000000e7919 */ /* 0x000e220000002500 */
[----:B------:R-:W-:Y:S01]  /*b680*/  ISETP.NE.U32.AND P1, PT, RZ, UR4, PT ;  /* 0x00000004ff007c0c */ /* 0x000fe2000bf25070 */
[----:B------:R-:W-:Y:S01]  /*b690*/  ULDC UR7, c[0x0][0x630] ;  /* 0x00018c0000077ab9 */ /* 0x000fe20000000800 */
[----:B------:R-:W-:Y:S01]  /*b6a0*/  MOV R4, R16 ;  /* 0x0000001000047202 */ /* 0x000fe20000000f00 */
[----:B------:R-:W1:Y:S01]  /*b6b0*/  S2R R12, SR_CTAID.Y ;  /* 0x00000000000c7919 */ /* 0x000e620000002600 */
[----:B------:R-:W-:Y:S01]  /*b6c0*/  ISETP.NE.AND.EX P1, PT, RZ, UR5, PT, P1 ;  /* 0x00000005ff007c0c */ /* 0x000fe2000bf25310 */
[----:B------:R-:W-:-:S12]  /*b6d0*/  IMAD.MOV.U32 R5, RZ, RZ, R17 ;  /* 0x000000ffff057224 */ /* 0x000fd800078e0011 */
[----:B------:R-:W-:Y:S05]  /*b6e0*/  @!P1 BRA `(.L_x_298) ;  /* 0x0000000000289947 */ /* 0x000fea0003800000 */
[----:B------:R-:W-:Y:S02]  /*b6f0*/  ULDC UR6, c[0x0][0x634] ;  /* 0x00018d0000067ab9 */ /* 0x000fe40000000800 */
[----:B------:R-:W-:-:S05]  /*b700*/  IADD3 R9, P1, R16, UR6, RZ ;  /* 0x0000000610097c10 */ /* 0x000fca000ff3e0ff */
[----:B------:R-:W-:-:S04]  /*b710*/  IMAD.X R15, RZ, RZ, R17, P1 ;  /* 0x000000ffff0f7224 */ /* 0x000fc800008e0611 */
[----:B------:R-:W-:-:S04]  /*b720*/  IMAD.WIDE.U32 R6, R15, UR4, RZ ;  /* 0x000000040f067c25 */ /* 0x000fc8000f8e00ff */
[----:B------:R-:W-:-:S04]  /*b730*/  IMAD.WIDE.U32 R6, P1, R9, UR5, R6 ;  /* 0x0000000509067c25 */ /* 0x000fc8000f820006 */
[----:B------:R-:W-:-:S04]  /*b740*/  IMAD.WIDE.U32 R8, R9, UR4, RZ ;  /* 0x0000000409087c25 */ /* 0x000fc8000f8e00ff */
[----:B------:R-:W-:Y:S01]  /*b750*/  IMAD.X R5, RZ, RZ, RZ, P1 ;  /* 0x000000ffff057224 */ /* 0x000fe200008e06ff */
[----:B------:R-:W-:Y:S01]  /*b760*/  IADD3 RZ, P1, R9, R6, RZ ;  /* 0x0000000609ff7210 */ /* 0x000fe20007f3e0ff */
[----:B------:R-:W-:-:S04]  /*b770*/  IMAD.MOV.U32 R4, RZ, RZ, R7 ;  /* 0x000000ffff047224 */ /* 0x000fc800078e0007 */
[----:B------:R-:W-:-:S08]  /*b780*/  IMAD.WIDE.U32.X R4, R15, UR5, R4, P1 ;  /* 0x000000050f047c25 */ /* 0x000fd000088e0404 */
.L_x_298:
[--C-:B------:R-:W-:Y:S01]  /*b790*/  SHF.R.U64 R8, R4, UR7, R5.reuse ;  /* 0x0000000704087c19 */ /* 0x100fe20008001205 */
[----:B------:R-:W-:Y:S01]  /*b7a0*/  ULDC.64 UR4, c[0x0][0x620] ;  /* 0x0001880000047ab9 */ /* 0x000fe20000000a00 */
[----:B------:R-:W-:Y:S01]  /*b7b0*/  SHF.R.U32.HI R4, RZ, UR7, R5 ;  /* 0x00000007ff047c19 */ /* 0x000fe20008011605 */
[----:B------:R-:W2:Y:S01]  /*b7c0*/  LDC R25, c[0x0][0x144] ;  /* 0x00005100ff197b82 */ /* 0x000ea20000000800 */
[----:B------:R-:W-:Y:S01]  /*b7d0*/  IADD3 R7, P1, RZ, -R8, RZ ;  /* 0x80000008ff077210 */ /* 0x000fe20007f3e0ff */
[----:B------:R-:W-:Y:S01]  /*b7e0*/  ULDC.64 UR8, c[0x0][0x640] ;  /* 0x0001900000087ab9 */ /* 0x000fe20000000a00 */
[----:B0-----:R-:W-:Y:S01]  /*b7f0*/  I2FP.F32.U32 R9, R14 ;  /* 0x0000000e00097245 */ /* 0x001fe20000201000 */
[----:B------:R-:W-:Y:S02]  /*b800*/  ULDC UR6, c[0x0][0x608] ;  /* 0x0001820000067ab9 */ /* 0x000fe40000000800 */
[----:B------:R-:W-:Y:S01]  /*b810*/  IMAD.X R4, RZ, RZ, ~R4, P1 ;  /* 0x000000ffff047224 */ /* 0x000fe200008e0e04 */
[----:B------:R-:W-:Y:S01]  /*b820*/  ISETP.NE.U32.AND P1, PT, RZ, UR8, PT ;  /* 0x00000008ff007c0c */ /* 0x000fe2000bf25070 */
[----:B------:R-:W0:Y:S02]  /*b830*/  LDC R21, c[0x0][0x148] ;  /* 0x00005200ff157b82 */ /* 0x000e240000000800 */
[----:B------:R-:W-:Y:S01]  /*b840*/  IMAD R6, R4, UR4, RZ ;  /* 0x0000000404067c24 */ /* 0x000fe2000f8e02ff */
[----:B------:R-:W-:Y:S01]  /*b850*/  ISETP.NE.AND.EX P1, PT, RZ, UR9, PT, P1 ;  /* 0x00000009ff007c0c */ /* 0x000fe2000bf25310 */
[----:B------:R-:W-:Y:S01]  /*b860*/  IMAD.WIDE.U32 R4, R7, UR4, R16 ;  /* 0x0000000407047c25 */ /* 0x000fe2000f8e0010 */
[----:B------:R-:W-:-:S03]  /*b870*/  ULDC UR4, c[0x0][0x150] ;  /* 0x0000540000047ab9 */ /* 0x000fc60000000800 */
[----:B------:R-:W-:Y:S02]  /*b880*/  IMAD R7, R7, UR5, R6 ;  /* 0x0000000507077c24 */ /* 0x000fe4000f8e0206 */
[----:B------:R-:W-:Y:S01]  /*b890*/  FMUL R6, R9, UR4 ;  /* 0x0000000409067c20 */ /* 0x000fe20008400000 */
[----:B------:R-:W-:Y:S01]  /*b8a0*/  ULDC UR4, c[0x0][0x618] ;  /* 0x0001860000047ab9 */ /* 0x000fe20000000800 */
[----:B------:R-:W-:Y:S01]  /*b8b0*/  ULDC UR5, c[0x0][0x154] ;  /* 0x0000550000057ab9 */ /* 0x000fe20000000800 */
[----:B------:R-:W-:-:S03]  /*b8c0*/  IADD3 R5, R5, R7, RZ ;  /* 0x0000000705057210 */ /* 0x000fc60007ffe0ff */
[----:B------:R-:W3:Y:S01]  /*b8d0*/  F2I.U32.TRUNC.NTZ R6, R6 ;  /* 0x0000000600067305 */ /* 0x000ee2000020f000 */
[----:B------:R-:W-:Y:S02]  /*b8e0*/  SHF.R.U64 R9, R4, UR4, R5 ;  /* 0x0000000404097c19 */ /* 0x000fe40008001205 */
[----:B-1----:R-:W-:-:S05]  /*b8f0*/  I2FP.F32.U32 R4, R12 ;  /* 0x0000000c00047245 */ /* 0x002fca0000201000 */
[----:B------:R-:W-:Y:S01]  /*b900*/  FMUL R22, R4, UR5 ;  /* 0x0000000504167c20 */ /* 0x000fe20008400000 */
[----:B------:R-:W-:Y:S01]  /*b910*/  SHF.R.U32.HI R4, RZ, UR4, R5 ;  /* 0x00000004ff047c19 */ /* 0x000fe20008011605 */
[----:B------:R-:W-:-:S03]  /*b920*/  ULDC UR4, c[0x0][0x658] ;  /* 0x0001960000047ab9 */ /* 0x000fc60000000800 */
[--C-:B------:R-:W-:Y:S01]  /*b930*/  SHF.R.U64 R20, R9, UR6, R4.reuse ;  /* 0x0000000609147c19 */ /* 0x100fe20008001204 */
[----:B------:R-:W1:Y:S01]  /*b940*/  F2I.U32.TRUNC.NTZ R22, R22 ;  /* 0x0000001600167305 */ /* 0x000e62000020f000 */
[----:B------:R-:W-:Y:S01]  /*b950*/  SHF.R.U32.HI R5, RZ, UR6, R4 ;  /* 0x00000006ff057c19 */ /* 0x000fe20008011604 */
[----:B---3--:R-:W-:-:S03]  /*b960*/  IMAD.MOV R6, RZ, RZ, -R6 ;  /* 0x000000ffff067224 */ /* 0x008fc600078e0a06 */
[--C-:B------:R-:W-:Y:S01]  /*b970*/  SHF.R.U64 R15, R20, UR4, R5.reuse ;  /* 0x00000004140f7c19 */ /* 0x100fe20008001205 */
[----:B--2---:R-:W-:Y:S01]  /*b980*/  IMAD R14, R25, R6, R14 ;  /* 0x00000006190e7224 */ /* 0x004fe200078e020e */
[----:B------:R-:W-:-:S03]  /*b990*/  SHF.R.U32.HI R23, RZ, UR4, R5 ;  /* 0x00000004ff177c19 */ /* 0x000fc60008011605 */
[----:B------:R-:W-:Y:S02]  /*b9a0*/  IMAD.MOV.U32 R4, RZ, RZ, R15 ;  /* 0x000000ffff047224 */ /* 0x000fe400078e000f */
[----:B------:R-:W-:Y:S01]  /*b9b0*/  IMAD.MOV.U32 R5, RZ, RZ, R23 ;  /* 0x000000ffff057224 */ /* 0x000fe200078e0017 */
[----:B-1----:R-:W-:Y:S06]  /*b9c0*/  @!P1 BRA `(.L_x_299) ;  /* 0x0000000000289947 */ /* 0x002fec0003800000 */
[----:B------:R-:W-:Y:S02]  /*b9d0*/  ULDC UR4, c[0x0][0x64c] ;  /* 0x0001930000047ab9 */ /* 0x000fe40000000800 */
[----:B------:R-:W-:-:S05]  /*b9e0*/  IADD3 R5, P1, R15, UR4, RZ ;  /* 0x000000040f057c10 */ /* 0x000fca000ff3e0ff */
[----:B------:R-:W-:-:S04]  /*b9f0*/  IMAD.X R23, RZ, RZ, R23, P1 ;  /* 0x000000ffff177224 */ /* 0x000fc800008e0617 */
[----:B------:R-:W-:-:S04]  /*ba00*/  IMAD.WIDE.U32 R6, R23, UR8, RZ ;  /* 0x0000000817067c25 */ /* 0x000fc8000f8e00ff */
[----:B------:R-:W-:-:S04]  /*ba10*/  IMAD.WIDE.U32 R6, P1, R5, UR9, R6 ;  /* 0x0000000905067c25 */ /* 0x000fc8000f820006 */
[----:B------:R-:W-:Y:S01]  /*ba20*/  IMAD.WIDE.U32 R4, R5, UR8, RZ ;  /* 0x0000000805047c25 */ /* 0x000fe2000f8e00ff */
[----:B------:R-:W-:-:S04]  /*ba30*/  MOV R4, R7 ;  /* 0x0000000700047202 */ /* 0x000fc80000000f00 */
[----:B------:R-:W-:Y:S01]  /*ba40*/  IADD3 RZ, P3, R5, R6, RZ ;  /* 0x0000000605ff7210 */ /* 0x000fe20007f7e0ff */
[----:B------:R-:W-:-:S04]  /*ba50*/  IMAD.X R5, RZ, RZ, RZ, P1 ;  /* 0x000000ffff057224 */ /* 0x000fc800008e06ff */
[----:B------:R-:W-:-:S08]  /*ba60*/  IMAD.WIDE.U32.X R4, R23, UR9, R4, P3 ;  /* 0x0000000917047c25 */ /* 0x000fd000098e0404 */
.L_x_299:
[----:B------:R-:W-:Y:S01]  /*ba70*/  ISETP.NE.AND P1, PT, R2, 0x1, PT ;  /* 0x000000010200780c */ /* 0x000fe20003f25270 */
[----:B------:R-:W-:Y:S01]  /*ba80*/  ULDC UR4, c[0x0][0x648] ;  /* 0x0001920000047ab9 */ /* 0x000fe20000000800 */
[----:B------:R-:W-:Y:S01]  /*ba90*/  LOP3.LUT R20, R20, UR17, RZ, 0xc0, !PT ;  /* 0x0000001114147c12 */ /* 0x000fe2000f8ec0ff */
[----:B------:R-:W-:Y:S01]  /*baa0*/  IMAD.MOV R22, RZ, RZ, -R22 ;  /* 0x000000ffff167224 */ /* 0x000fe200078e0a16 */
[----:B------:R-:W-:Y:S01]  /*bab0*/  SHF.R.U64 R5, R4, UR4, R5 ;  /* 0x0000000404057c19 */ /* 0x000fe20008001205 */
[----:B------:R-:W-:Y:S01]  /*bac0*/  ULDC UR4, c[0x0][0x638] ;  /* 0x00018e0000047ab9 */ /* 0x000fe20000000800 */
[----:B------:R-:W-:Y:S01]  /*bad0*/  LOP3.LUT R6, R9, UR16, RZ, 0xc0, !PT ;  /* 0x0000001009067c12 */ /* 0x000fe2000f8ec0ff */
[----:B------:R-:W-:Y:S02]  /*bae0*/  ULDC UR5, c[0x0][0x610] ;  /* 0x0001840000057ab9 */ /* 0x000fe40000000800 */
[----:B------:R-:W-:Y:S02]  /*baf0*/  IMAD.MOV R4, RZ, RZ, -R5 ;  /* 0x000000ffff047224 */ /* 0x000fe400078e0a05 */
[----:B------:R-:W-:-:S02]  /*bb00*/  IMAD R5, R5, UR18, R20 ;  /* 0x0000001205057c24 */ /* 0x000fc4000f8e0214 */
[----:B0-----:R-:W-:Y:S02]  /*bb10*/  @P1 IMAD R14, R21, R22, R12 ;  /* 0x00000016150e1224 */ /* 0x001fe400078e020c */
[----:B------:R-:W-:Y:S01]  /*bb20*/  IMAD R15, R4, UR4, R15 ;  /* 0x00000004040f7c24 */ /* 0x000fe2000f8e020f */
[----:B------:R-:W-:Y:S01]  /*bb30*/  ULDC UR4, c[0x0][0x600] ;  /* 0x0001800000047ab9 */ /* 0x000fe20000000800 */
[----:B------:R-:W-:Y:S02]  /*bb40*/  IMAD R14, R5, UR5, R14 ;  /* 0x00000005050e7c24 */ /* 0x000fe4000f8e020e */
[----:B------:R-:W-:Y:S02]  /*bb50*/  IMAD R15, R15, UR4, R6 ;  /* 0x000000040f0f7c24 */ /* 0x000fe4000f8e0206 */
[----:B------:R-:W-:-:S03]  /*bb60*/  IMAD.MOV.U32 R4, RZ, RZ, 0x1 ;  /* 0x00000001ff047424 */ /* 0x000fc600078e00ff */
[----:B------:R-:W-:Y:S02]  /*bb70*/  SEL R9, R15, R14, !P1 ;  /* 0x0000000e0f097207 */ /* 0x000fe40004800000 */
[----:B------:R-:W-:-:S07]  /*bb80*/  SEL R7, R14, R15, !P1 ;  /* 0x0000000f0e077207 */ /* 0x000fce0004800000 */
.L_x_297:
[----:B------:R-:W-:Y:S05]  /*bb90*/  BSYNC B1 ;  /* 0x0000000000017941 */ /* 0x000fea0003800000 */
.L_x_296:
[----:B------:R-:W-:-:S13]  /*bba0*/  LOP3.LUT P1, RZ, R4, 0xff, RZ, 0xc0, !PT ;  /* 0x000000ff04ff7812 */ /* 0x000fda000782c0ff */
[----:B------:R-:W-:Y:S05]  /*bbb0*/  @P1 BRA `(.L_x_300) ;  /* 0xfffffff400481947 */ /* 0x000fea000383ffff */
[----:B------:R-:W-:Y:S05]  /*bbc0*/  BSYNC B0 ;  /* 0x0000000000007941 */ /* 0x000fea0003800000 */
.L_x_288:
[----:B------:R-:W-:-:S03]  /*bbd0*/  UMOV UR4, 0xffffffff ;  /* 0xffffffff00047882 */ /* 0x000fc60000000000 */
[----:B------:R-:W-:Y:S05]  /*bbe0*/  BRA.DIV UR4, `(.L_x_301) ;  /* 0x0000000204d07947 */ /* 0x000fea000b800000 */
[----:B------:R-:W-:-:S13]  /*bbf0*/  ELECT P6, URZ, PT ;  /* 0x00000000003f782f */ /* 0x000fda00038c0000 */
.L_x_313:
[----:B------:R-:W-:Y:S04]  /*bc00*/  BSSY B0, `(.L_x_302) ;  /* 0x0000019000007945 */ /* 0x000fe80003800000 */
[----:B------:R-:W-:Y:S05]  /*bc10*/  @!P6 BRA `(.L_x_303) ;  /* 0x00000000005ce947 */ /* 0x000fea0003800000 */
[----:B------:R-:W-:-:S04]  /*bc20*/  LOP3.LUT R19, R19, 0x2, RZ, 0xfc, !PT ;  /* 0x0000000213137812 */ /* 0x000fc800078efcff */
[----:B------:R-:W-:-:S13]  /*bc30*/  ISETP.NE.AND P0, PT, R19, 0x3, PT ;  /* 0x000000031300780c */ /* 0x000fda0003f05270 */
[----:B------:R-:W-:Y:S05]  /*bc40*/  @!P0 BRA `(.L_x_304) ;  /* 0x0000000000048947 */ /* 0x000fea0003800000 */
[----:B------:R-:W-:Y:S01]  /*bc50*/  BPT.TRAP 0x1 ;  /* 0x000000040000795c */ /* 0x000fe20000300000 */
.L_x_304:
[----:B------:R-:W0:Y:S01]  /*bc60*/  S2R R5, SR_CgaCtaId ;  /* 0x0000000000057919 */ /* 0x000e220000008800 */
[----:B------:R-:W-:Y:S02]  /*bc70*/  MOV R2, 0x400 ;  /* 0x0000040000027802 */ /* 0x000fe40000000f00 */
[----:B------:R-:W-:Y:S02]  /*bc80*/  SHF.L.U32 R4, R3, 0x1f, RZ ;  /* 0x0000001f03047819 */ /* 0x000fe400000006ff */
[----:B0-----:R-:W-:-:S05]  /*bc90*/  LEA R5, R5, R2, 0x18 ;  /* 0x0000000205057211 */ /* 0x001fca00078ec0ff */
[----:B------:R-:W-:-:S04]  /*bca0*/  VIADD R5, R5, 0x10 ;  /* 0x0000001005057836 */ /* 0x000fc80000000000 */
[C---:B------:R-:W-:Y:S01]  /*bcb0*/  IMAD R7, R0.reuse, 0x8, R5 ;  /* 0x0000000800077824 */ /* 0x040fe200078e0205 */
[----:B------:R-:W-:-:S03]  /*bcc0*/  IADD3 R0, R0, 0x1, RZ ;  /* 0x0000000100007810 */ /* 0x000fc60007ffe0ff */
[----:B------:R-:W0:Y:S01]  /*bcd0*/  SYNCS.PHASECHK.TRANS64.TRYWAIT P0, [R7+URZ], R4 ;  /* 0x00000004070075a7 */ /* 0x000e22000800017f */
[----:B------:R-:W-:-:S04]  /*bce0*/  ISETP.NE.AND P1, PT, R0, 0x2, PT ;  /* 0x000000020000780c */ /* 0x000fc80003f25270 */
[----:B------:R-:W-:Y:S02]  /*bcf0*/  SEL R2, RZ, 0x1, P1 ;  /* 0x00000001ff027807 */ /* 0x000fe40000800000 */
[----:B------:R-:W-:Y:S02]  /*bd00*/  SEL R0, R0, RZ, P1 ;  /* 0x000000ff00007207 */ /* 0x000fe40000800000 */
[----:B------:R-:W-:Y:S01]  /*bd10*/  LOP3.LUT R2, R3, R2, RZ, 0x3c, !PT ;  /* 0x0000000203027212 */ /* 0x000fe200078e3cff */
[----:B0-----:R-:W-:Y:S06]  /*bd20*/  @!P0 BRA `(.L_x_305) ;  /* 0x0000000000a08947 */ /* 0x001fec0003800000 */
.L_x_314:
[----:B------:R-:W-:Y:S01]  /*bd30*/  IMAD R5, R0, 0x8, R5 ;  /* 0x0000000800057824 */ /* 0x000fe200078e0205 */
[----:B------:R-:W-:-:S07]  /*bd40*/  SHF.L.U32 R0, R2, 0x1f, RZ ;  /* 0x0000001f02007819 */ /* 0x000fce00000006ff */
.L_x_306:
[----:B-1----:R1:W2:Y:S02]  /*bd50*/  SYNCS.PHASECHK.TRANS64.TRYWAIT P0, [R5+URZ], R0 ;  /* 0x00000000050075a7 */ /* 0x0022a4000800017f */
[----:B--2---:R-:W-:Y:S05]  /*bd60*/  @!P0 NANOSLEEP.SYNCS 0x989680 ;  /* 0x009896800000895d */ /* 0x004fea0003900000 */
[----:B------:R-:W2:Y:S02]  /*bd70*/  @!P0 SYNCS.PHASECHK.TRANS64 P0, [R5+URZ], R0 ;  /* 0x00000000050085a7 */ /* 0x000ea4000800007f */
[----:B--2---:R-:W-:Y:S05]  /*bd80*/  @!P0 BRA `(.L_x_306) ;  /* 0xfffffffc00f08947 */ /* 0x004fea000383ffff */
.L_x_303:
[----:B------:R-:W-:Y:S05]  /*bd90*/  BSYNC B0 ;  /* 0x0000000000007941 */ /* 0x000fea0003800000 */
.L_x_302:
[----:B------:R-:W-:Y:S05]  /*bda0*/  EXIT ;  /* 0x000000000000794d */ /* 0x000fea0003800000 */
.L_x_17:
[----:B---3--:R3:W4:Y:S02]  /*bdb0*/  SYNCS.PHASECHK.TRANS64.TRYWAIT P1, [R3+URZ], R0 ;  /* 0x00000000030075a7 */ /* 0x008724000802017f */
[----:B----4-:R-:W-:Y:S05]  /*bdc0*/  @!P1 NANOSLEEP.SYNCS 0x989680 ;  /* 0x009896800000995d */ /* 0x010fea0003900000 */
[----:B------:R-:W4:Y:S02]  /*bdd0*/  @!P1 SYNCS.PHASECHK.TRANS64 P1, [R3+URZ], R0 ;  /* 0x00000000030095a7 */ /* 0x000f24000802007f */
[----:B----4-:R-:W-:Y:S05]  /*bde0*/  @!P1 BRA `(.L_x_17) ;  /* 0xfffffffc00f09947 */ /* 0x010fea000383ffff */
[----:B------:R-:W-:Y:S05]  /*bdf0*/  BRA `(.L_x_16) ;  /* 0xffffff5000f47947 */ /* 0x000fea000383ffff */
.L_x_22:
[----:B-1----:R-:W-:-:S04]  /*be00*/  IMAD.U32 R4, RZ, RZ, UR8 ;  /* 0x00000008ff047e24 */ /* 0x002fc8000f8e00ff */
[----:B------:R1:W2:Y:S03]  /*be10*/  SYNCS.PHASECHK.TRANS64.TRYWAIT P1, [R4+URZ], R3 ;  /* 0x00000003040075a7 */ /* 0x0002a6000802017f */
[----:B--2---:R-:W-:Y:S05]  /*be20*/  @!P1 NANOSLEEP.SYNCS 0x989680 ;  /* 0x009896800000995d */ /* 0x004fea0003900000 */
[----:B------:R-:W2:Y:S02]  /*be30*/  @!P1 SYNCS.PHASECHK.TRANS64 P1, [R4+URZ], R3 ;  /* 0x00000003040095a7 */ /* 0x000ea4000802007f */
[----:B--2---:R-:W-:Y:S05]  /*be40*/  @!P1 BRA `(.L_x_22) ;  /* 0xfffffffc00ec9947 */ /* 0x004fea000383ffff */
[----:B------:R-:W-:Y:S05]  /*be50*/  BRA `(.L_x_21) ;  /* 0xffffff5400c47947 */ /* 0x000fea000383ffff */
.L_x_289:
[----:B------:R-:W-:Y:S01]  /*be60*/  BSSY B1, `(.L_x_307) ;  /* 0x0000006000017945 */ /* 0x000fe20003800000 */
[----:B------:R-:W-:-:S07]  /*be70*/  IMAD.MOV.U32 R15, RZ, RZ, -0x1 ;  /* 0xffffffffff0f7424 */ /* 0x000fce00078e00ff */
[----:B------:R-:W-:Y:S05]  /*be80*/  WARPSYNC.COLLECTIVE R15, `(.L_x_308) ;  /* 0x000000000f0c7348 */ /* 0x000fea0003c00000 */
[----:B------:R-:W-:Y:S02]  /*be90*/  ELECT P6, UR62, PT ;  /* 0x00000000003e782f */ /* 0x000fe400038c0000 */
[----:B------:R-:W-:Y:S01]  /*bea0*/  MOV R14, UR62 ;  /* 0x0000003e000e7c02 */ /* 0x000fe20008000f00 */
[----:B------:R-:W-:Y:S10]  /*beb0*/  ENDCOLLECTIVE ;  /* 0x000000000000791b */ /* 0x000ff40003800000 */
.L_x_308:
[----:B------:R-:W-:Y:S05]  /*bec0*/  BSYNC B1 ;  /* 0x0000000000017941 */ /* 0x000fea0003800000 */
.L_x_307:
[----:B------:R-:W-:Y:S05]  /*bed0*/  BRA `(.L_x_309) ;  /* 0xfffffff0008c7947 */ /* 0x000fea000383ffff */
.L_x_292:
[----:B0-----:R0:W1:Y:S02]  /*bee0*/  SYNCS.PHASECHK.TRANS64.TRYWAIT P1, [R12+URZ+0x10], R7 ;  /* 0x000010070c0075a7 */ /* 0x001064000802017f */
[----:B-1----:R-:W-:Y:S05]  /*bef0*/  @!P1 NANOSLEEP.SYNCS 0x989680 ;  /* 0x009896800000995d */ /* 0x002fea0003900000 */
[----:B------:R-:W1:Y:S02]  /*bf00*/  @!P1 SYNCS.PHASECHK.TRANS64 P1, [R12+URZ+0x10], R7 ;  /* 0x000010070c0095a7 */ /* 0x000e64000802007f */
[----:B-1----:R-:W-:Y:S05]  /*bf10*/  @!P1 BRA `(.L_x_292) ;  /* 0xfffffffc00f09947 */ /* 0x002fea000383ffff */
[----:B------:R-:W-:Y:S05]  /*bf20*/  BRA `(.L_x_310) ;  /* 0xfffffff000c07947 */ /* 0x000fea000383ffff */
.L_x_301:
[----:B------:R-:W-:Y:S01]  /*bf30*/  BSSY B0, `(.L_x_311) ;  /* 0x0000006000007945 */ /* 0x000fe20003800000 */
[----:B------:R-:W-:-:S07]  /*bf40*/  IMAD.MOV.U32 R15, RZ, RZ, -0x1 ;  /* 0xffffffffff0f7424 */ /* 0x000fce00078e00ff */
[----:B------:R-:W-:Y:S05]  /*bf50*/  WARPSYNC.COLLECTIVE R15, `(.L_x_312) ;  /* 0x000000000f0c7348 */ /* 0x000fea0003c00000 */
[----:B------:R-:W-:Y:S02]  /*bf60*/  ELECT P6, UR62, PT ;  /* 0x00000000003e782f */ /* 0x000fe400038c0000 */
[----:B------:R-:W-:Y:S01]  /*bf70*/  MOV R14, UR62 ;  /* 0x0000003e000e7c02 */ /* 0x000fe20008000f00 */
[----:B------:R-:W-:Y:S10]  /*bf80*/  ENDCOLLECTIVE ;  /* 0x000000000000791b */ /* 0x000ff40003800000 */
.L_x_312:
[----:B------:R-:W-:Y:S05]  /*bf90*/  BSYNC B0 ;  /* 0x0000000000007941 */ /* 0x000fea0003800000 */
.L_x_311:
[----:B------:R-:W-:Y:S05]  /*bfa0*/  BRA `(.L_x_313) ;  /* 0xfffffffc00147947 */ /* 0x000fea000383ffff */
.L_x_305:
[----:B0-----:R0:W1:Y:S02]  /*bfb0*/  SYNCS.PHASECHK.TRANS64.TRYWAIT P0, [R7+URZ], R4 ;  /* 0x00000004070075a7 */ /* 0x001064000800017f */
[----:B-1----:R-:W-:Y:S05]  /*bfc0*/  @!P0 NANOSLEEP.SYNCS 0x989680 ;  /* 0x009896800000895d */ /* 0x002fea0003900000 */
[----:B------:R-:W1:Y:S02]  /*bfd0*/  @!P0 SYNCS.PHASECHK.TRANS64 P0, [R7+URZ], R4 ;  /* 0x00000004070085a7 */ /* 0x000e64000800007f */
[----:B-1----:R-:W-:Y:S05]  /*bfe0*/  @!P0 BRA `(.L_x_305) ;  /* 0xfffffffc00f08947 */ /* 0x002fea000383ffff */
[----:B------:R-:W-:Y:S05]  /*bff0*/  BRA `(.L_x_314) ;  /* 0xfffffffc004c7947 */ /* 0x000fea000383ffff */
.L_x_315:
[----:B------:R-:W-:-:S00]  /*c000*/  BRA `(.L_x_315) ;  /* 0xfffffffc00fc7947 */ /* 0x000fc0000383ffff */
[----:B------:R-:W-:-:S00]  /*c010*/  NOP ;  /* 0x0000000000007918 */ /* 0x000fc00000000000 */
        /* <DEDUP_REMOVED lines=14> */
.L_x_316:


//--------------------- .nv.global.init           --------------------------
	.section	.nv.global.init,"aw",@progbits
.nv.global.init:
	.type		$str$22,@object
	.size		$str$22,($str$23 - $str$22)
$str$22:
        /*0000*/ 	.byte	0x6b, 0x5f, 0x74, 0x69, 0x6c, 0x65, 0x5f, 0x63, 0x6f, 0x75, 0x6e, 0x74, 0x20, 0x3e, 0x3d, 0x20
        /*0010*/ 	.byte	0x31, 0x00
	.type		$str$23,@object
	.size		$str$23,(__unnamed_1 - $str$23)
$str$23:
        /*0012*/ 	.byte	0x2f, 0x74, 0x6d, 0x70, 0x2f, 0x63, 0x75, 0x74, 0x6c, 0x61, 0x73, 0x73, 0x5f, 0x73, 0x77, 0x65
        /*0022*/ 	.byte	0x65, 0x70, 0x5f, 0x73, 0x72, 0x63, 0x2f, 0x69, 0x6e, 0x63, 0x6c, 0x75, 0x64, 0x65, 0x2f, 0x63
        /*0032*/ 	.byte	0x75, 0x74, 0x6c, 0x61, 0x73, 0x73, 0x2f, 0x67, 0x65, 0x6d, 0x6d, 0x2f, 0x63, 0x6f, 0x6c, 0x6c
        /*0042*/ 	.byte	0x65, 0x63, 0x74, 0x69, 0x76, 0x65, 0x2f, 0x73, 0x6d, 0x39, 0x30, 0x5f, 0x6d, 0x6d, 0x61, 0x5f
        /*0052*/ 	.byte	0x74, 0x6d, 0x61, 0x5f, 0x67, 0x6d, 0x6d, 0x61, 0x5f, 0x73, 0x73, 0x5f, 0x77, 0x61, 0x72, 0x70
        /*0062*/ 	.byte	0x73, 0x70, 0x65, 0x63, 0x69, 0x61, 0x6c, 0x69, 0x7a, 0x65, 0x64, 0x2e, 0x68, 0x70, 0x70, 0x00
	.type		__unnamed_1,@object
	.size		__unnamed_1,(.L_0 - __unnamed_1)
__unnamed_1:
        /*0072*/ 	.byte	0x76, 0x6f, 0x69, 0x64, 0x20, 0x63, 0x75, 0x74, 0x6c, 0x61, 0x73, 0x73, 0x3a, 0x3a, 0x67, 0x65
        /* <DEDUP_REMOVED lines=179> */
        /*0bb2*/ 	.byte	0x65, 0x3a, 0x3a, 0x69, 0x64, 0x65, 0x6e, 0x74, 0x69, 0x74, 0x79, 0x5d, 0x00
.L_0:


//--------------------- .nv.shared._ZN7cutlass13device_kernelINS_4gemm6kernel13GemmUniversalIN4cute5tupleIJiiiiEEENS1_10collective13CollectiveMmaINS1_34MainloopSm90TmaGmmaWarpSpecializedILi2ENS5_IJNS4_1CILi1EEESB_SB_EEENS1_35KernelTmaWarpSpecializedCooperativeEEENS5_IJNSA_ILi256EEENSA_ILi128EEENSA_ILi32EEEEEENS_6half_tENS5_IJlSB_lEEESJ_SK_NS4_8TiledMMAINS4_8MMA_AtomIJNS4_4SM904GMMA26MMA_64x128x16_F32F16F16_SSILNSO_5MajorE0ELSQ_0ELNSO_7ScaleInE1ELSR_1EEEEEENS4_6LayoutINS5_IJNSA_ILi2EEESB_SB_EEENS5_IJSB_NSA_ILi0EEESX_EEEEENS5_IJNS4_10UnderscoreES10_S10_EEEEENS4_13SM90_TMA_LOADENS4_14ComposedLayoutINS4_7SwizzleILi2ELi4ELi3EEENS4_18smem_ptr_flag_bitsILi16EEENSU_INS5_IJNSA_ILi8EEESH_EEENS5_IJSH_SB_EEEEEEEvNS4_8identityES13_S1D_vS1E_EENS_8epilogue10collective6detail29Sm90TmaWarpSpecializedAdapterINS1H_15DefaultEpilogueISJ_SK_SK_NS1G_6thread17LinearCombinationISJ_Li1EffLNS1L_9ScaleType4KindE0ELNS_15FloatRoundStyleE2ESJ_EENS1_15EpilogueDefaultEEEEEvvEEEEvNT_6ParamsE --------------------------
	.section	.nv.shared._ZN7cutlass13device_kernelINS_4gemm6kernel13GemmUniversalIN4cute5tupleIJiiiiEEENS1_10collective13CollectiveMmaINS1_34MainloopSm90TmaGmmaWarpSpecializedILi2ENS5_IJNS4_1CILi1EEESB_SB_EEENS1_35KernelTmaWarpSpecializedCooperativeEEENS5_IJNSA_ILi256EEENSA_ILi128EEENSA_ILi32EEEEEENS_6half_tENS5_IJlSB_lEEESJ_SK_NS4_8TiledMMAINS4_8MMA_AtomIJNS4_4SM904GMMA26MMA_64x128x16_F32F16F16_SSILNSO_5MajorE0ELSQ_0ELNSO_7ScaleInE1ELSR_1EEEEEENS4_6LayoutINS5_IJNSA_ILi2EEESB_SB_EEENS5_IJSB_NSA_ILi0EEESX_EEEEENS5_IJNS4_10UnderscoreES10_S10_EEEEENS4_13SM90_TMA_LOADENS4_14ComposedLayoutINS4_7SwizzleILi2ELi4ELi3EEENS4_18smem_ptr_flag_bitsILi16EEENSU_INS5_IJNSA_ILi8EEESH_EEENS5_IJSH_SB_EEEEEEEvNS4_8identityES13_S1D_vS1E_EENS_8epilogue10collective6detail29Sm90TmaWarpSpecializedAdapterINS1H_15DefaultEpilogueISJ_SK_SK_NS1G_6thread17LinearCombinationISJ_Li1EffLNS1L_9ScaleType4KindE0ELNS_15FloatRoundStyleE2ESJ_EENS1_15EpilogueDefaultEEEEEvvEEEEvNT_6ParamsE,"aw",@nobits
	.sectionflags	@""
	.align	16
	.zero		1024


//--------------------- .nv.shared.reserved.0     --------------------------
	.section	.nv.shared.reserved.0,"aw",@nobits
	.weak		__nv_reservedSMEM_offset_0_alias
	.size		__nv_reservedSMEM_offset_0_alias, 0, 0
	.other		__nv_reservedSMEM_offset_0_alias,@"STO_CUDA_RESERVED_SHARED STV_DEFAULT"
__nv_reservedSMEM_offset_0_alias:
	.zero		0


//--------------------- .nv.global                --------------------------
	.section	.nv.global,"aw",@nobits
.nv.global:
	.type		_ZN40_INTERNAL_38f150dd_4_k_cu_517681a4_258854cute1_E,@object
	.size		_ZN40_INTERNAL_38f150dd_4_k_cu_517681a4_258854cute1_E,(_ZN40_INTERNAL_38f150dd_4_k_cu_517681a4_258854cuda3std3__45__cpo6cbeginE - _ZN40_INTERNAL_38f150dd_4_k_cu_517681a4_258854cute1_E)
_ZN40_INTERNAL_38f150dd_4_k_cu_517681a4_258854cute1_E:
	.zero		1
	.type		_ZN40_INTERNAL_38f150dd_4_k_cu_517681a4_258854cuda3std3__45__cpo6cbeginE,@object
	.size		_ZN40_INTERNAL_38f150dd_4_k_cu_517681a4_258854cuda3std3__45__cpo6cbeginE,(_ZN40_INTERNAL_38f150dd_4_k_cu_517681a4_258854cuda3std3__48in_placeE - _ZN40_INTERNAL_38f150dd_4_k_cu_517681a4_258854cuda3std3__45__cpo6cbeginE)
_ZN40_INTERNAL_38f150dd_4_k_cu_517681a4_258854cuda3std3__45__cpo6cbeginE:
	.zero		1
	.type		_ZN40_INTERNAL_38f150dd_4_k_cu_517681a4_258854cuda3std3__48in_placeE,@object
	.size		_ZN40_INTERNAL_38f150dd_4_k_cu_517681a4_258854cuda3std3__48in_placeE,(_ZN40_INTERNAL_38f150dd_4_k_cu_517681a4_258854cuda3std6ranges3__45__cpo9iter_moveE - _ZN40_INTERNAL_38f150dd_4_k_cu_517681a4_258854cuda3std3__48in_placeE)
_ZN40_INTERNAL_38f150dd_4_k_cu_517681a4_258854cuda3std3__48in_placeE:
	.zero		1
	.type		_ZN40_INTERNAL_38f150dd_4_k_cu_517681a4_258854cuda3std6ranges3__45__cpo9iter_moveE,@object
	.size		_ZN40_INTERNAL_38f150dd_4_k_cu_517681a4_258854cuda3std6ranges3__45__cpo9iter_moveE,(_ZN40_INTERNAL_38f150dd_4_k_cu_517681a4_258854cuda3std3__45__cpo5beginE - _ZN40_INTERNAL_38f150dd_4_k_cu_517681a4_258854cuda3std6ranges3__45__cpo9iter_moveE)
_ZN40_INTERNAL_38f150dd_4_k_cu_517681a4_258854cuda3std6ranges3__45__cpo9iter_moveE:
	.zero		1
	.type		_ZN40_INTERNAL_38f150dd_4_k_cu_517681a4_258854cuda3std3__45__cpo5beginE,@object
	.size		_ZN40_INTERNAL_38f150dd_4_k_cu_517681a4_258854cuda3std3__45__cpo5beginE,(_ZN40_INTERNAL_38f150dd_4_k_cu_517681a4_258854cuda3std3__442_GLOBAL__N__38f150dd_4_k_cu_517681a4_258856ignoreE - _ZN40_INTERNAL_38f150dd_4_k_cu_517681a4_258854cuda3std3__45__cpo5beginE)
_ZN40_INTERNAL_38f150dd_4_k_cu_517681a4_258854cuda3std3__45__cpo5beginE:
	.zero		1
	.type		_ZN40_INTERNAL_38f150dd_4_k_cu_517681a4_258854cuda3std3__442_GLOBAL__N__38f150dd_4_k_cu_517681a4_258856ignoreE,@object
	.size		_ZN40_INTERNAL_38f150dd_4_k_cu_517681a4_258854cuda3std3__442_GLOBAL__N__38f150dd_4_k_cu_517681a4_258856ignoreE,(_ZN40_INTERNAL_38f150dd_4_k_cu_517681a4_258854cute7productE - _ZN40_INTERNAL_38f150dd_4_k_cu_517681a4_258854cuda3std3__442_GLOBAL__N__38f150dd_4_k_cu_517681a4_258856ignoreE)
_ZN40_INTERNAL_38f150dd_4_k_cu_517681a4_258854cuda3std3__442_GLOBAL__N__38f150dd_4_k_cu_517681a4_258856ignoreE:
	.zero		1
	.type		_ZN40_INTERNAL_38f150dd_4_k_cu_517681a4_258854cute7productE,@object
	.size		_ZN40_INTERNAL_38f150dd_4_k_cu_517681a4_258854cute7productE,(_ZN40_INTERNAL_38f150dd_4_k_cu_517681a4_258854cuda3std3__45__cpo3endE - _ZN40_INTERNAL_38f150dd_4_k_cu_517681a4_258854cute7productE)
_ZN40_INTERNAL_38f150dd_4_k_cu_517681a4_258854cute7productE:
	.zero		1
	.type		_ZN40_INTERNAL_38f150dd_4_k_cu_517681a4_258854cuda3std3__45__cpo3endE,@object
	.size		_ZN40_INTERNAL_38f150dd_4_k_cu_517681a4_258854cuda3std3__45__cpo3endE,(_ZN40_INTERNAL_38f150dd_4_k_cu_517681a4_258854cuda3std3__419piecewise_constructE - _ZN40_INTERNAL_38f150dd_4_k_cu_517681a4_258854cuda3std3__45__cpo3endE)
_ZN40_INTERNAL_38f150dd_4_k_cu_517681a4_258854cuda3std3__45__cpo3endE:
	.zero		1
	.type		_ZN40_INTERNAL_38f150dd_4_k_cu_517681a4_258854cuda3std3__419piecewise_constructE,@object
	.size		_ZN40_INTERNAL_38f150dd_4_k_cu_517681a4_258854cuda3std3__419piecewise_constructE,(_ZN40_INTERNAL_38f150dd_4_k_cu_517681a4_258854cuda3std3__45__cpo4cendE - _ZN40_INTERNAL_38f150dd_4_k_cu_517681a4_258854cuda3std3__419piecewise_constructE)
_ZN40_INTERNAL_38f150dd_4_k_cu_517681a4_258854cuda3std3__419piecewise_constructE:
	.zero		1
	.type		_ZN40_INTERNAL_38f150dd_4_k_cu_517681a4_258854cuda3std3__45__cpo4cendE,@object
	.size		_ZN40_INTERNAL_38f150dd_4_k_cu_517681a4_258854cuda3std3__45__cpo4cendE,(_ZN40_INTERNAL_38f150dd_4_k_cu_517681a4_258854cuda3std6ranges3__45__cpo4swapE - _ZN40_INTERNAL_38f150dd_4_k_cu_517681a4_258854cuda3std3__45__cpo4cendE)
_ZN40_INTERNAL_38f150dd_4_k_cu_517681a4_258854cuda3std3__45__cpo4cendE:
	.zero		1
	.type		_ZN40_INTERNAL_38f150dd_4_k_cu_517681a4_258854cuda3std6ranges3__45__cpo4swapE,@object
	.size		_ZN40_INTERNAL_38f150dd_4_k_cu_517681a4_258854cuda3std6ranges3__45__cpo4swapE,(.L_8 - _ZN40_INTERNAL_38f150dd_4_k_cu_517681a4_258854cuda3std6ranges3__45__cpo4swapE)
_ZN40_INTERNAL_38f150dd_4_k_cu_517681a4_258854cuda3std6ranges3__45__cpo4swapE:
	.zero		1
.L_8:


//--------------------- .nv.constant0._ZN7cutlass13device_kernelINS_4gemm6kernel13GemmUniversalIN4cute5tupleIJiiiiEEENS1_10collective13CollectiveMmaINS1_34MainloopSm90TmaGmmaWarpSpecializedILi2ENS5_IJNS4_1CILi1EEESB_SB_EEENS1_35KernelTmaWarpSpecializedCooperativeEEENS5_IJNSA_ILi256EEENSA_ILi128EEENSA_ILi32EEEEEENS_6half_tENS5_IJlSB_lEEESJ_SK_NS4_8TiledMMAINS4_8MMA_AtomIJNS4_4SM904GMMA26MMA_64x128x16_F32F16F16_SSILNSO_5MajorE0ELSQ_0ELNSO_7ScaleInE1ELSR_1EEEEEENS4_6LayoutINS5_IJNSA_ILi2EEESB_SB_EEENS5_IJSB_NSA_ILi0EEESX_EEEEENS5_IJNS4_10UnderscoreES10_S10_EEEEENS4_13SM90_TMA_LOADENS4_14ComposedLayoutINS4_7SwizzleILi2ELi4ELi3EEENS4_18smem_ptr_flag_bitsILi16EEENSU_INS5_IJNSA_ILi8EEESH_EEENS5_IJSH_SB_EEEEEEEvNS4_8identityES13_S1D_vS1E_EENS_8epilogue10collective6detail29Sm90TmaWarpSpecializedAdapterINS1H_15DefaultEpilogueISJ_SK_SK_NS1G_6thread17LinearCombinationISJ_Li1EffLNS1L_9ScaleType4KindE0ELNS_15FloatRoundStyleE2ESJ_EENS1_15EpilogueDefaultEEEEEvvEEEEvNT_6ParamsE --------------------------
	.section	.nv.constant0._ZN7cutlass13device_kernelINS_4gemm6kernel13GemmUniversalIN4cute5tupleIJiiiiEEENS1_10collective13CollectiveMmaINS1_34MainloopSm90TmaGmmaWarpSpecializedILi2ENS5_IJNS4_1CILi1EEESB_SB_EEENS1_35KernelTmaWarpSpecializedCooperativeEEENS5_IJNSA_ILi256EEENSA_ILi128EEENSA_ILi32EEEEEENS_6half_tENS5_IJlSB_lEEESJ_SK_NS4_8TiledMMAINS4_8MMA_AtomIJNS4_4SM904GMMA26MMA_64x128x16_F32F16F16_SSILNSO_5MajorE0ELSQ_0ELNSO_7ScaleInE1ELSR_1EEEEEENS4_6LayoutINS5_IJNSA_ILi2EEESB_SB_EEENS5_IJSB_NSA_ILi0EEESX_EEEEENS5_IJNS4_10UnderscoreES10_S10_EEEEENS4_13SM90_TMA_LOADENS4_14ComposedLayoutINS4_7SwizzleILi2ELi4ELi3EEENS4_18smem_ptr_flag_bitsILi16EEENSU_INS5_IJNSA_ILi8EEESH_EEENS5_IJSH_SB_EEEEEEEvNS4_8identityES13_S1D_vS1E_EENS_8epilogue10collective6detail29Sm90TmaWarpSpecializedAdapterINS1H_15DefaultEpilogueISJ_SK_SK_NS1G_6thread17LinearCombinationISJ_Li1EffLNS1L_9ScaleType4KindE0ELNS_15FloatRoundStyleE2ESJ_EENS1_15EpilogueDefaultEEEEEvvEEEEvNT_6ParamsE,"a",@progbits
	.sectionflags	@""
	.align	4
.nv.constant0._ZN7cutlass13device_kernelINS_4gemm6kernel13GemmUniversalIN4cute5tupleIJiiiiEEENS1_10collective13CollectiveMmaINS1_34MainloopSm90TmaGmmaWarpSpecializedILi2ENS5_IJNS4_1CILi1EEESB_SB_EEENS1_35KernelTmaWarpSpecializedCooperativeEEENS5_IJNSA_ILi256EEENSA_ILi128EEENSA_ILi32EEEEEENS_6half_tENS5_IJlSB_lEEESJ_SK_NS4_8TiledMMAINS4_8MMA_AtomIJNS4_4SM904GMMA26MMA_64x128x16_F32F16F16_SSILNSO_5MajorE0ELSQ_0ELNSO_7ScaleInE1ELSR_1EEEEEENS4_6LayoutINS5_IJNSA_ILi2EEESB_SB_EEENS5_IJSB_NSA_ILi0EEESX_EEEEENS5_IJNS4_10UnderscoreES10_S10_EEEEENS4_13SM90_TMA_LOADENS4_14ComposedLayoutINS4_7SwizzleILi2ELi4ELi3EEENS4_18smem_ptr_flag_bitsILi16EEENSU_INS5_IJNSA_ILi8EEESH_EEENS5_IJSH_SB_EEEEEEEvNS4_8identityES13_S1D_vS1E_EENS_8epilogue10collective6detail29Sm90TmaWarpSpecializedAdapterINS1H_15DefaultEpilogueISJ_SK_SK_NS1G_6thread17LinearCombinationISJ_Li1EffLNS1L_9ScaleType4KindE0ELNS_15FloatRoundStyleE2ESJ_EENS1_15EpilogueDefaultEEEEEvvEEEEvNT_6ParamsE:
	.zero		1664


//--------------------- SYMBOLS --------------------------

	.type		.nv.reservedSmem.offset0,@object
	.size		.nv.reservedSmem.offset0,0x4
	.type		__assertfail,@function
